// auto-generated by cutlass_sweep.gemm — config: {"arch": "sm_100", "cluster_m": 1, "cluster_n": 2, "dtype": "fp16", "stages": 4, "tile_k": 64, "tile_m": 64, "tile_n": 128}
#include "cutlass/cutlass.h"
#include "cutlass/gemm/collective/collective_builder.hpp"
#include "cutlass/gemm/device/gemm_universal_adapter.h"
#include "cutlass/gemm/kernel/gemm_universal.hpp"
#include "cutlass/epilogue/collective/collective_builder.hpp"

using ElemA = cutlass::half_t;
using ElemB = cutlass::half_t;
using ElemCD = cutlass::half_t;
using Acc  = float;
using TileShape    = cute::Shape<cute::_64, cute::_128, cute::_64>;
using ClusterShape = cute::Shape<cute::_1, cute::_2, cute::_1>;

using CollectiveEpilogue = typename cutlass::epilogue::collective::CollectiveBuilder<
    cutlass::arch::Sm100, cutlass::arch::OpClassTensorOp,
    TileShape, ClusterShape,
    cutlass::epilogue::collective::EpilogueTileAuto,
    Acc, Acc,
    ElemCD, cutlass::layout::RowMajor, 128 / cutlass::sizeof_bits<ElemCD>::value,
    ElemCD, cutlass::layout::RowMajor, 128 / cutlass::sizeof_bits<ElemCD>::value,
    cutlass::epilogue::collective::EpilogueScheduleAuto
  >::CollectiveOp;

using CollectiveMainloop = typename cutlass::gemm::collective::CollectiveBuilder<
    cutlass::arch::Sm100, cutlass::arch::OpClassTensorOp,
    ElemA, cutlass::layout::RowMajor, 128 / cutlass::sizeof_bits<ElemA>::value,
    ElemB, cutlass::layout::ColumnMajor, 128 / cutlass::sizeof_bits<ElemB>::value,
    Acc,
    TileShape, ClusterShape,
    cutlass::gemm::collective::StageCount<4>,
    cutlass::gemm::collective::KernelScheduleAuto
  >::CollectiveOp;

using GemmKernel = cutlass::gemm::kernel::GemmUniversal<
    cute::Shape<int,int,int,int>,
    CollectiveMainloop,
    CollectiveEpilogue
>;
using Gemm = cutlass::gemm::device::GemmUniversalAdapter<GemmKernel>;

// Force the device kernel symbol into the cubin without needing a host main.
auto* _anchor = &cutlass::device_kernel<GemmKernel>;


// ===== COMPILED SASS (sm_100a) =====

	.target	sm_100a

	.elftype	@"ET_EXEC"


//--------------------- .note.nv.tkinfo           --------------------------
	.section	.note.nv.tkinfo,"",@"SHT_NOTE"
	.sectionflags	@"SHF_NOTE_NV_TKINFO"
	.tkinfo
        /*0018*/ 	.word	0x00000002
        /*0030*/ 	.string	""
        /*0030*/ 	.string	"ptxas"
        /*0030*/ 	.string	"Cuda compilation tools, release 13.0, V13.0.88"
        /*0030*/ 	.string	"Build cuda_13.0.r13.0/compiler.36424714_0"
        /*0030*/ 	.string	"-arch sm_100a -m 64 "



//--------------------- .note.nv.cuinfo           --------------------------
	.section	.note.nv.cuinfo,"",@"SHT_NOTE"
	.sectionflags	@"SHF_NOTE_NV_CUINFO"
        /*0018*/ 	.short	0x0002
        /*001a*/ 	.short	0x0064
        /*001c*/ 	.short	0x0082
	.zero		2


//--------------------- .nv.info                  --------------------------
	.section	.nv.info,"",@"SHT_CUDA_INFO"
	.align	4


	//----- nvinfo : EIATTR_REGCOUNT
	.align		4
        /*0000*/ 	.byte	0x04, 0x2f
        /*0002*/ 	.short	(.L_19 - .L_18)
	.align		4
.L_18:
        /*0004*/ 	.word	index@(_ZN7cutlass13device_kernelINS_4gemm6kernel13GemmUniversalIN4cute5tupleIJiiiiEEENS1_10collective13CollectiveMmaINS1_35MainloopSm100TmaUmmaWarpSpecializedILi4ELi2ELi4ENS5_IJNS4_1CILi1EEENSA_ILi2EEESB_EEEEENS5_IJNSA_ILi64EEENSA_ILi128EEESF_EEENS_6half_tENS5_IJlSB_lEEESI_SJ_NS4_8TiledMMAINS4_8MMA_AtomIJNS4_20SM100_MMA_F16BF16_SSISI_SI_fLi64ELi128ELNS4_4UMMA5MajorE0ELSO_0ELNSN_7ScaleInE0ELSP_0EEEEEENS4_6LayoutINS5_IJSB_SB_SB_EEENS5_IJNSA_ILi0EEESU_SU_EEEEENS5_IJNS4_10UnderscoreESX_SX_EEEEENS4_23SM90_TMA_LOAD_MULTICASTENS4_14ComposedLayoutINS4_7SwizzleILi3ELi4ELi3EEENS4_18smem_ptr_flag_bitsILi16EEENSS_INS5_IJNSA_ILi8EEESF_EEENS5_IJSF_SB_EEEEEEEvNS4_8identityENS4_13SM90_TMA_LOADES1A_vS1B_EENS_8epilogue10collective18CollectiveEpilogueINS1E_23Sm100TmaWarpSpecializedILi4ELi2ELi16ELb1ELb0EEEJSH_NS5_IJNSS_ISF_SB_EENSS_INSA_ILi32EEESB_EEEEESI_SJ_SI_SJ_NS1E_6fusion15FusionCallbacksIS1I_NS1N_17LinearCombinationISI_fSI_fLNS_15FloatRoundStyleE2EEESH_S1M_JEEENS4_5SM1004TMEM4LOAD26SM100_TMEM_LOAD_16dp256b4xES1C_NS11_INS12_ILi2ELi4ELi3EEES15_NSS_INS5_IJS16_S1K_EEENS5_IJS1K_SB_EEEEEEENS4_17SM75_U32x4_LDSM_NENS4_14SM90_TMA_STOREES21_NS4_17SM90_U32x4_STSM_NENS4_39AutoVectorizingCopyWithAssumedAlignmentILi128EEEEEEvvEEEEvNT_6ParamsE)
        /*0008*/ 	.word	0x00000044


	//----- nvinfo : EIATTR_FRAME_SIZE
	.align		4
.L_19:
        /*000c*/ 	.byte	0x04, 0x11
        /*000e*/ 	.short	(.L_21 - .L_20)
	.align		4
.L_20:
        /*0010*/ 	.word	index@($__internal_2_$__cuda_sm10x_tcgen05_guardrail_trap_unallocated_columns_being_dealloced)
        /*0014*/ 	.word	0x00000000


	//----- nvinfo : EIATTR_FRAME_SIZE
	.align		4
.L_21:
        /*0018*/ 	.byte	0x04, 0x11
        /*001a*/ 	.short	(.L_23 - .L_22)
	.align		4
.L_22:
        /*001c*/ 	.word	index@($__internal_1_$__cuda_sm10x_tcgen05_guardrail_trap_phase_invalid_during_alloc)
        /*0020*/ 	.word	0x00000000


	//----- nvinfo : EIATTR_FRAME_SIZE
	.align		4
.L_23:
        /*0024*/ 	.byte	0x04, 0x11
        /*0026*/ 	.short	(.L_25 - .L_24)
	.align		4
.L_24:
        /*0028*/ 	.word	index@($__internal_0_$__cuda_sm10x_tcgen05_guardrail_trap_col_being_dealloced_not_returned_by_alloc)
        /*002c*/ 	.word	0x00000000


	//----- nvinfo : EIATTR_FRAME_SIZE
	.align		4
.L_25:
        /*0030*/ 	.byte	0x04, 0x11
        /*0032*/ 	.short	(.L_27 - .L_26)
	.align		4
.L_26:
        /*0034*/ 	.word	index@(_ZN7cutlass13device_kernelINS_4gemm6kernel13GemmUniversalIN4cute5tupleIJiiiiEEENS1_10collective13CollectiveMmaINS1_35MainloopSm100TmaUmmaWarpSpecializedILi4ELi2ELi4ENS5_IJNS4_1CILi1EEENSA_ILi2EEESB_EEEEENS5_IJNSA_ILi64EEENSA_ILi128EEESF_EEENS_6half_tENS5_IJlSB_lEEESI_SJ_NS4_8TiledMMAINS4_8MMA_AtomIJNS4_20SM100_MMA_F16BF16_SSISI_SI_fLi64ELi128ELNS4_4UMMA5MajorE0ELSO_0ELNSN_7ScaleInE0ELSP_0EEEEEENS4_6LayoutINS5_IJSB_SB_SB_EEENS5_IJNSA_ILi0EEESU_SU_EEEEENS5_IJNS4_10UnderscoreESX_SX_EEEEENS4_23SM90_TMA_LOAD_MULTICASTENS4_14ComposedLayoutINS4_7SwizzleILi3ELi4ELi3EEENS4_18smem_ptr_flag_bitsILi16EEENSS_INS5_IJNSA_ILi8EEESF_EEENS5_IJSF_SB_EEEEEEEvNS4_8identityENS4_13SM90_TMA_LOADES1A_vS1B_EENS_8epilogue10collective18CollectiveEpilogueINS1E_23Sm100TmaWarpSpecializedILi4ELi2ELi16ELb1ELb0EEEJSH_NS5_IJNSS_ISF_SB_EENSS_INSA_ILi32EEESB_EEEEESI_SJ_SI_SJ_NS1E_6fusion15FusionCallbacksIS1I_NS1N_17LinearCombinationISI_fSI_fLNS_15FloatRoundStyleE2EEESH_S1M_JEEENS4_5SM1004TMEM4LOAD26SM100_TMEM_LOAD_16dp256b4xES1C_NS11_INS12_ILi2ELi4ELi3EEES15_NSS_INS5_IJS16_S1K_EEENS5_IJS1K_SB_EEEEEEENS4_17SM75_U32x4_LDSM_NENS4_14SM90_TMA_STOREES21_NS4_17SM90_U32x4_STSM_NENS4_39AutoVectorizingCopyWithAssumedAlignmentILi128EEEEEEvvEEEEvNT_6ParamsE)
        /*0038*/ 	.word	0x00000000


	//----- nvinfo : EIATTR_MIN_STACK_SIZE
	.align		4
.L_27:
        /*003c*/ 	.byte	0x04, 0x12
        /*003e*/ 	.short	(.L_29 - .L_28)
	.align		4
.L_28:
        /*0040*/ 	.word	index@(_ZN7cutlass13device_kernelINS_4gemm6kernel13GemmUniversalIN4cute5tupleIJiiiiEEENS1_10collective13CollectiveMmaINS1_35MainloopSm100TmaUmmaWarpSpecializedILi4ELi2ELi4ENS5_IJNS4_1CILi1EEENSA_ILi2EEESB_EEEEENS5_IJNSA_ILi64EEENSA_ILi128EEESF_EEENS_6half_tENS5_IJlSB_lEEESI_SJ_NS4_8TiledMMAINS4_8MMA_AtomIJNS4_20SM100_MMA_F16BF16_SSISI_SI_fLi64ELi128ELNS4_4UMMA5MajorE0ELSO_0ELNSN_7ScaleInE0ELSP_0EEEEEENS4_6LayoutINS5_IJSB_SB_SB_EEENS5_IJNSA_ILi0EEESU_SU_EEEEENS5_IJNS4_10UnderscoreESX_SX_EEEEENS4_23SM90_TMA_LOAD_MULTICASTENS4_14ComposedLayoutINS4_7SwizzleILi3ELi4ELi3EEENS4_18smem_ptr_flag_bitsILi16EEENSS_INS5_IJNSA_ILi8EEESF_EEENS5_IJSF_SB_EEEEEEEvNS4_8identityENS4_13SM90_TMA_LOADES1A_vS1B_EENS_8epilogue10collective18CollectiveEpilogueINS1E_23Sm100TmaWarpSpecializedILi4ELi2ELi16ELb1ELb0EEEJSH_NS5_IJNSS_ISF_SB_EENSS_INSA_ILi32EEESB_EEEEESI_SJ_SI_SJ_NS1E_6fusion15FusionCallbacksIS1I_NS1N_17LinearCombinationISI_fSI_fLNS_15FloatRoundStyleE2EEESH_S1M_JEEENS4_5SM1004TMEM4LOAD26SM100_TMEM_LOAD_16dp256b4xES1C_NS11_INS12_ILi2ELi4ELi3EEES15_NSS_INS5_IJS16_S1K_EEENS5_IJS1K_SB_EEEEEEENS4_17SM75_U32x4_LDSM_NENS4_14SM90_TMA_STOREES21_NS4_17SM90_U32x4_STSM_NENS4_39AutoVectorizingCopyWithAssumedAlignmentILi128EEEEEEvvEEEEvNT_6ParamsE)
        /*0044*/ 	.word	0x00000000
.L_29:


//--------------------- .nv.compat                --------------------------
	.section	.nv.compat,"",@"SHT_CUDA_COMPAT_INFO"
	.align	4
        /*0000*/ 	.byte	0x02, 0x09, 0x01, 0x00, 0x02, 0x02, 0x02, 0x00, 0x02, 0x05, 0x05, 0x00, 0x03, 0x07, 0x01, 0x01
        /*0010*/ 	.byte	0x02, 0x03, 0x01, 0x00, 0x02, 0x06, 0x01, 0x00, 0x04, 0x0b, 0x08, 0x00, 0x09, 0x00, 0x00, 0x00
        /*0020*/ 	.byte	0x00, 0x00, 0x00, 0x00


//--------------------- .nv.info._ZN7cutlass13device_kernelINS_4gemm6kernel13GemmUniversalIN4cute5tupleIJiiiiEEENS1_10collective13CollectiveMmaINS1_35MainloopSm100TmaUmmaWarpSpecializedILi4ELi2ELi4ENS5_IJNS4_1CILi1EEENSA_ILi2EEESB_EEEEENS5_IJNSA_ILi64EEENSA_ILi128EEESF_EEENS_6half_tENS5_IJlSB_lEEESI_SJ_NS4_8TiledMMAINS4_8MMA_AtomIJNS4_20SM100_MMA_F16BF16_SSISI_SI_fLi64ELi128ELNS4_4UMMA5MajorE0ELSO_0ELNSN_7ScaleInE0ELSP_0EEEEEENS4_6LayoutINS5_IJSB_SB_SB_EEENS5_IJNSA_ILi0EEESU_SU_EEEEENS5_IJNS4_10UnderscoreESX_SX_EEEEENS4_23SM90_TMA_LOAD_MULTICASTENS4_14ComposedLayoutINS4_7SwizzleILi3ELi4ELi3EEENS4_18smem_ptr_flag_bitsILi16EEENSS_INS5_IJNSA_ILi8EEESF_EEENS5_IJSF_SB_EEEEEEEvNS4_8identityENS4_13SM90_TMA_LOADES1A_vS1B_EENS_8epilogue10collective18CollectiveEpilogueINS1E_23Sm100TmaWarpSpecializedILi4ELi2ELi16ELb1ELb0EEEJSH_NS5_IJNSS_ISF_SB_EENSS_INSA_ILi32EEESB_EEEEESI_SJ_SI_SJ_NS1E_6fusion15FusionCallbacksIS1I_NS1N_17LinearCombinationISI_fSI_fLNS_15FloatRoundStyleE2EEESH_S1M_JEEENS4_5SM1004TMEM4LOAD26SM100_TMEM_LOAD_16dp256b4xES1C_NS11_INS12_ILi2ELi4ELi3EEES15_NSS_INS5_IJS16_S1K_EEENS5_IJS1K_SB_EEEEEEENS4_17SM75_U32x4_LDSM_NENS4_14SM90_TMA_STOREES21_NS4_17SM90_U32x4_STSM_NENS4_39AutoVectorizingCopyWithAssumedAlignmentILi128EEEEEEvvEEEEvNT_6ParamsE --------------------------
	.section	.nv.info._ZN7cutlass13device_kernelINS_4gemm6kernel13GemmUniversalIN4cute5tupleIJiiiiEEENS1_10collective13CollectiveMmaINS1_35MainloopSm100TmaUmmaWarpSpecializedILi4ELi2ELi4ENS5_IJNS4_1CILi1EEENSA_ILi2EEESB_EEEEENS5_IJNSA_ILi64EEENSA_ILi128EEESF_EEENS_6half_tENS5_IJlSB_lEEESI_SJ_NS4_8TiledMMAINS4_8MMA_AtomIJNS4_20SM100_MMA_F16BF16_SSISI_SI_fLi64ELi128ELNS4_4UMMA5MajorE0ELSO_0ELNSN_7ScaleInE0ELSP_0EEEEEENS4_6LayoutINS5_IJSB_SB_SB_EEENS5_IJNSA_ILi0EEESU_SU_EEEEENS5_IJNS4_10UnderscoreESX_SX_EEEEENS4_23SM90_TMA_LOAD_MULTICASTENS4_14ComposedLayoutINS4_7SwizzleILi3ELi4ELi3EEENS4_18smem_ptr_flag_bitsILi16EEENSS_INS5_IJNSA_ILi8EEESF_EEENS5_IJSF_SB_EEEEEEEvNS4_8identityENS4_13SM90_TMA_LOADES1A_vS1B_EENS_8epilogue10collective18CollectiveEpilogueINS1E_23Sm100TmaWarpSpecializedILi4ELi2ELi16ELb1ELb0EEEJSH_NS5_IJNSS_ISF_SB_EENSS_INSA_ILi32EEESB_EEEEESI_SJ_SI_SJ_NS1E_6fusion15FusionCallbacksIS1I_NS1N_17LinearCombinationISI_fSI_fLNS_15FloatRoundStyleE2EEESH_S1M_JEEENS4_5SM1004TMEM4LOAD26SM100_TMEM_LOAD_16dp256b4xES1C_NS11_INS12_ILi2ELi4ELi3EEES15_NSS_INS5_IJS16_S1K_EEENS5_IJS1K_SB_EEEEEEENS4_17SM75_U32x4_LDSM_NENS4_14SM90_TMA_STOREES21_NS4_17SM90_U32x4_STSM_NENS4_39AutoVectorizingCopyWithAssumedAlignmentILi128EEEEEEvvEEEEvNT_6ParamsE,"",@"SHT_CUDA_INFO"
	.sectionflags	@""
	.align	4


	//----- nvinfo : EIATTR_CUDA_API_VERSION
	.align		4
        /*0000*/ 	.byte	0x04, 0x37
        /*0002*/ 	.short	(.L_31 - .L_30)
.L_30:
        /*0004*/ 	.word	0x00000082


	//----- nvinfo : EIATTR_KPARAM_INFO
	.align		4
.L_31:
        /*0008*/ 	.byte	0x04, 0x17
        /*000a*/ 	.short	(.L_33 - .L_32)
.L_32:
        /*000c*/ 	.word	0x00000000
        /*0010*/ 	.short	0x0000
        /*0012*/ 	.short	0x0000
        /*0014*/ 	.byte	0x00, 0xf0, 0x01, 0x20


	//----- nvinfo : EIATTR_AT_ENTRY_FRAGMENTS
	.align		4
.L_33:
        /*0018*/ 	.byte	0x04, 0x4f
        /*001a*/ 	.short	(.L_35 - .L_34)


	//   ....[0]....
.L_34:
        /*001c*/ 	.word	0x00000006


	//----- nvinfo : EIATTR_RESERVED_SMEM_USED
	.align		4
.L_35:
        /*0020*/ 	.byte	0x01, 0x41
	.zero		2


	//----- nvinfo : EIATTR_SPARSE_MMA_MASK
	.align		4
        /*0024*/ 	.byte	0x03, 0x50
        /*0026*/ 	.short	0x0000


	//----- nvinfo : EIATTR_TCGEN05_1CTA_USED
	.align		4
        /*0028*/ 	.byte	0x01, 0x51
	.zero		2


	//----- nvinfo : EIATTR_MAXREG_COUNT
	.align		4
        /*002c*/ 	.byte	0x03, 0x1b
        /*002e*/ 	.short	0x00ff


	//----- nvinfo : EIATTR_NUM_BARRIERS
	.align		4
        /*0030*/ 	.byte	0x02, 0x4c
        /*0032*/ 	.byte	0x07
	.zero		1


	//----- nvinfo : EIATTR_EXTERNS
	.align		4
        /*0034*/ 	.byte	0x04, 0x0f
        /*0036*/ 	.short	(.L_37 - .L_36)


	//   ....[0]....
	.align		4
.L_36:
        /*0038*/ 	.word	index@(__assertfail)


	//----- nvinfo : EIATTR_MERCURY_ISA_VERSION
	.align		4
.L_37:
        /*003c*/ 	.byte	0x03, 0x5f
        /*003e*/ 	.short	0x0101


	//----- nvinfo : EIATTR_INT_WARP_WIDE_INSTR_OFFSETS
	.align		4
        /*0040*/ 	.byte	0x04, 0x31
        /*0042*/ 	.short	(.L_39 - .L_38)


	//   ....[0]....
.L_38:
        /*0044*/ 	.word	0x00003d40


	//   ....[1]....
        /*0048*/ 	.word	0x00003d70


	//   ....[2]....
        /*004c*/ 	.word	0x00003d90


	//   ....[3]....
        /*0050*/ 	.word	0x00004910


	//   ....[4]....
        /*0054*/ 	.word	0x00004980


	//   ....[5]....
        /*0058*/ 	.word	0x00004a50


	//   ....[6]....
        /*005c*/ 	.word	0x00004ad0


	//   ....[7]....
        /*0060*/ 	.word	0x00004bc0


	//   ....[8]....
        /*0064*/ 	.word	0x00004c40


	//   ....[9]....
        /*0068*/ 	.word	0x00004d20


	//   ....[10]....
        /*006c*/ 	.word	0x00004dd0


	//----- nvinfo : EIATTR_COOP_GROUP_MASK_REGIDS
	.align		4
.L_39:
        /*0070*/ 	.byte	0x04, 0x29
        /*0072*/ 	.short	(.L_41 - .L_40)


	//   ....[0]....
.L_40:
        /*0074*/ 	.word	0xffffffff


	//   ....[1]....
        /*0078*/ 	.word	0xffffffff


	//   ....[2]....
        /*007c*/ 	.word	0xffffffff


	//   ....[3]....
        /*0080*/ 	.word	0xffffffff


	//   ....[4]....
        /*0084*/ 	.word	0xffffffff


	//   ....[5]....
        /*0088*/ 	.word	0xffffffff


	//   ....[6]....
        /*008c*/ 	.word	0xffffffff


	//   ....[7]....
        /*0090*/ 	.word	0xffffffff


	//   ....[8]....
        /*0094*/ 	.word	0xffffffff


	//   ....[9]....
        /*0098*/ 	.word	0xffffffff


	//   ....[10]....
        /*009c*/ 	.word	0xffffffff


	//   ....[11]....
        /*00a0*/ 	.word	0xffffffff


	//   ....[12]....
        /*00a4*/ 	.word	0xffffffff


	//   ....[13]....
        /*00a8*/ 	.word	0xffffffff


	//----- nvinfo : EIATTR_COOP_GROUP_INSTR_OFFSETS
	.align		4
.L_41:
        /*00ac*/ 	.byte	0x04, 0x28
        /*00ae*/ 	.short	(.L_43 - .L_42)


	//   ....[0]....
.L_42:
        /*00b0*/ 	.word	0x00000080


	//   ....[1]....
        /*00b4*/ 	.word	0x000004f0


	//   ....[2]....
        /*00b8*/ 	.word	0x000006a0


	//   ....[3]....
        /*00bc*/ 	.word	0x00000840


	//   ....[4]....
        /*00c0*/ 	.word	0x00000940


	//   ....[5]....
        /*00c4*/ 	.word	0x00000ab0


	//   ....[6]....
        /*00c8*/ 	.word	0x00000c50


	//   ....[7]....
        /*00cc*/ 	.word	0x00000e00


	//   ....[8]....
        /*00d0*/ 	.word	0x00002040


	//   ....[9]....
        /*00d4*/ 	.word	0x00002f30


	//   ....[10]....
        /*00d8*/ 	.word	0x00003140


	//   ....[11]....
        /*00dc*/ 	.word	0x00003170


	//   ....[12]....
        /*00e0*/ 	.word	0x00003c20


	//   ....[13]....
        /*00e4*/ 	.word	0x00003e50


	//----- nvinfo : EIATTR_VRC_CTA_INIT_COUNT
	.align		4
.L_43:
        /*00e8*/ 	.byte	0x02, 0x4a
        /*00ea*/ 	.byte	0x80
	.zero		1


	//----- nvinfo : EIATTR_SYSCALL_OFFSETS
	.align		4
        /*00ec*/ 	.byte	0x04, 0x46
        /*00ee*/ 	.short	(.L_45 - .L_44)


	//   ....[0]....
.L_44:
        /*00f0*/ 	.word	0x00005a60


	//   ....[1]....
        /*00f4*/ 	.word	0x00005b50


	//   ....[2]....
        /*00f8*/ 	.word	0x000062e0


	//   ....[3]....
        /*00fc*/ 	.word	0x00006b90


	//   ....[4]....
        /*0100*/ 	.word	0x00007420


	//   ....[5]....
        /*0104*/ 	.word	0x00007ca0


	//----- nvinfo : EIATTR_MBARRIER_INSTR_OFFSETS
	.align		4
.L_45:
        /*0108*/ 	.byte	0x04, 0x39
        /*010a*/ 	.short	(.L_47 - .L_46)


	//   ....[0]....
.L_46:
        /*010c*/ 	.word	0x00000610
        /*0110*/ 	.word	0x000000ff
        /*0114*/ 	.word	0x00000000
        /*0118*/ 	.short	0x0100
        /*011a*/ 	.byte	0x04
	.zero		1


	//   ....[1]....
        /*011c*/ 	.word	0x00000620
        /*0120*/ 	.word	0x000000ff
        /*0124*/ 	.word	0x00000020
        /*0128*/ 	.short	0x0100
        /*012a*/ 	.byte	0x04
	.zero		1


	//   ....[2]....
        /*012c*/ 	.word	0x00000630
        /*0130*/ 	.word	0x000000ff
        /*0134*/ 	.word	0x00000008
        /*0138*/ 	.short	0x0100
        /*013a*/ 	.byte	0x04
	.zero		1


	//   ....[3]....
        /*013c*/ 	.word	0x00000640
        /*0140*/ 	.word	0x000000ff
        /*0144*/ 	.word	0x00000028
        /*0148*/ 	.short	0x0100
        /*014a*/ 	.byte	0x04
	.zero		1


	//   ....[4]....
        /*014c*/ 	.word	0x00000650
        /*0150*/ 	.word	0x000000ff
        /*0154*/ 	.word	0x00000010
        /*0158*/ 	.short	0x0100
        /*015a*/ 	.byte	0x04
	.zero		1


	//   ....[5]....
        /*015c*/ 	.word	0x00000660
        /*0160*/ 	.word	0x000000ff
        /*0164*/ 	.word	0x00000030
        /*0168*/ 	.short	0x0100
        /*016a*/ 	.byte	0x04
	.zero		1


	//   ....[6]....
        /*016c*/ 	.word	0x00000670
        /*0170*/ 	.word	0x000000ff
        /*0174*/ 	.word	0x00000018
        /*0178*/ 	.short	0x0100
        /*017a*/ 	.byte	0x04
	.zero		1


	//   ....[7]....
        /*017c*/ 	.word	0x00000680
        /*0180*/ 	.word	0x000000ff
        /*0184*/ 	.word	0x00000038
        /*0188*/ 	.short	0x0100
        /*018a*/ 	.byte	0x04
	.zero		1


	//   ....[8]....
        /*018c*/ 	.word	0x000007b0
        /*0190*/ 	.word	0x000000ff
        /*0194*/ 	.word	0x00000040
        /*0198*/ 	.short	0x0100
        /*019a*/ 	.byte	0x04
	.zero		1


	//   ....[9]....
        /*019c*/ 	.word	0x000007c0
        /*01a0*/ 	.word	0x000000ff
        /*01a4*/ 	.word	0x00000060
        /*01a8*/ 	.short	0x0100
        /*01aa*/ 	.byte	0x04
	.zero		1


	//   ....[10]....
        /*01ac*/ 	.word	0x000007d0
        /*01b0*/ 	.word	0x000000ff
        /*01b4*/ 	.word	0x00000048
        /*01b8*/ 	.short	0x0100
        /*01ba*/ 	.byte	0x04
	.zero		1


	//   ....[11]....
        /*01bc*/ 	.word	0x000007e0
        /*01c0*/ 	.word	0x000000ff
        /*01c4*/ 	.word	0x00000068
        /*01c8*/ 	.short	0x0100
        /*01ca*/ 	.byte	0x04
	.zero		1


	//   ....[12]....
        /*01cc*/ 	.word	0x000007f0
        /*01d0*/ 	.word	0x000000ff
        /*01d4*/ 	.word	0x00000050
        /*01d8*/ 	.short	0x0100
        /*01da*/ 	.byte	0x04
	.zero		1


	//   ....[13]....
        /*01dc*/ 	.word	0x00000800
        /*01e0*/ 	.word	0x000000ff
        /*01e4*/ 	.word	0x00000070
        /*01e8*/ 	.short	0x0100
        /*01ea*/ 	.byte	0x04
	.zero		1


	//   ....[14]....
        /*01ec*/ 	.word	0x00000810
        /*01f0*/ 	.word	0x000000ff
        /*01f4*/ 	.word	0x00000058
        /*01f8*/ 	.short	0x0100
        /*01fa*/ 	.byte	0x04
	.zero		1


	//   ....[15]....
        /*01fc*/ 	.word	0x00000820
        /*0200*/ 	.word	0x000000ff
        /*0204*/ 	.word	0x00000078
        /*0208*/ 	.short	0x0100
        /*020a*/ 	.byte	0x04
	.zero		1


	//   ....[16]....
        /*020c*/ 	.word	0x00000910
        /*0210*/ 	.word	0x000000ff
        /*0214*/ 	.word	0x00000080
        /*0218*/ 	.short	0x0100
        /*021a*/ 	.byte	0x06
	.zero		1


	//   ....[17]....
        /*021c*/ 	.word	0x00000920
        /*0220*/ 	.word	0x000000ff
        /*0224*/ 	.word	0x00000088
        /*0228*/ 	.short	0x0100
        /*022a*/ 	.byte	0x06
	.zero		1


	//   ....[18]....
        /*022c*/ 	.word	0x00000a60
        /*0230*/ 	.word	0x000000ff
        /*0234*/ 	.word	0x00000090
        /*0238*/ 	.short	0x0100
        /*023a*/ 	.byte	0x06
	.zero		1


	//   ....[19]....
        /*023c*/ 	.word	0x00000a70
        /*0240*/ 	.word	0x000000ff
        /*0244*/ 	.word	0x000000a0
        /*0248*/ 	.short	0x0100
        /*024a*/ 	.byte	0x06
	.zero		1


	//   ....[20]....
        /*024c*/ 	.word	0x00000a80
        /*0250*/ 	.word	0x000000ff
        /*0254*/ 	.word	0x00000098
        /*0258*/ 	.short	0x0100
        /*025a*/ 	.byte	0x06
	.zero		1


	//   ....[21]....
        /*025c*/ 	.word	0x00000a90
        /*0260*/ 	.word	0x000000ff
        /*0264*/ 	.word	0x000000a8
        /*0268*/ 	.short	0x0100
        /*026a*/ 	.byte	0x06
	.zero		1


	//   ....[22]....
        /*026c*/ 	.word	0x00000bc0
        /*0270*/ 	.word	0x000000ff
        /*0274*/ 	.word	0x000000b0
        /*0278*/ 	.short	0x0100
        /*027a*/ 	.byte	0x04
	.zero		1


	//   ....[23]....
        /*027c*/ 	.word	0x00000bd0
        /*0280*/ 	.word	0x000000ff
        /*0284*/ 	.word	0x000000d0
        /*0288*/ 	.short	0x0100
        /*028a*/ 	.byte	0x04
	.zero		1


	//   ....[24]....
        /*028c*/ 	.word	0x00000be0
        /*0290*/ 	.word	0x000000ff
        /*0294*/ 	.word	0x000000b8
        /*0298*/ 	.short	0x0100
        /*029a*/ 	.byte	0x04
	.zero		1


	//   ....[25]....
        /*029c*/ 	.word	0x00000bf0
        /*02a0*/ 	.word	0x000000ff
        /*02a4*/ 	.word	0x000000d8
        /*02a8*/ 	.short	0x0100
        /*02aa*/ 	.byte	0x04
	.zero		1


	//   ....[26]....
        /*02ac*/ 	.word	0x00000c00
        /*02b0*/ 	.word	0x000000ff
        /*02b4*/ 	.word	0x000000c0
        /*02b8*/ 	.short	0x0100
        /*02ba*/ 	.byte	0x04
	.zero		1


	//   ....[27]....
        /*02bc*/ 	.word	0x00000c10
        /*02c0*/ 	.word	0x000000ff
        /*02c4*/ 	.word	0x000000e0
        /*02c8*/ 	.short	0x0100
        /*02ca*/ 	.byte	0x04
	.zero		1


	//   ....[28]....
        /*02cc*/ 	.word	0x00000c20
        /*02d0*/ 	.word	0x000000ff
        /*02d4*/ 	.word	0x000000c8
        /*02d8*/ 	.short	0x0100
        /*02da*/ 	.byte	0x04
	.zero		1


	//   ....[29]....
        /*02dc*/ 	.word	0x00000c30
        /*02e0*/ 	.word	0x000000ff
        /*02e4*/ 	.word	0x000000e8
        /*02e8*/ 	.short	0x0100
        /*02ea*/ 	.byte	0x04
	.zero		1


	//   ....[30]....
        /*02ec*/ 	.word	0x00000d20
        /*02f0*/ 	.word	0x000000ff
        /*02f4*/ 	.word	0x000000f0
        /*02f8*/ 	.short	0x0100
        /*02fa*/ 	.byte	0x04
	.zero		1


	//   ....[31]....
        /*02fc*/ 	.word	0x00000d30
        /*0300*/ 	.word	0x000000ff
        /*0304*/ 	.word	0x00000100
        /*0308*/ 	.short	0x0100
        /*030a*/ 	.byte	0x04
	.zero		1


	//   ....[32]....
        /*030c*/ 	.word	0x00000d40
        /*0310*/ 	.word	0x000000ff
        /*0314*/ 	.word	0x000000f8
        /*0318*/ 	.short	0x0100
        /*031a*/ 	.byte	0x04
	.zero		1


	//   ....[33]....
        /*031c*/ 	.word	0x00000d50
        /*0320*/ 	.word	0x000000ff
        /*0324*/ 	.word	0x00000108
        /*0328*/ 	.short	0x0100
        /*032a*/ 	.byte	0x04
	.zero		1


	//   ....[34]....
        /*032c*/ 	.word	0x000018e0
        /*0330*/ 	.word	0x00000000
        /*0334*/ 	.word	0x00000100
        /*0338*/ 	.short	0x010a
        /*033a*/ 	.byte	0xff
	.zero		1


	//   ....[35]....
        /*033c*/ 	.word	0x00001910
        /*0340*/ 	.word	0x00000000
        /*0344*/ 	.word	0x000000f0
        /*0348*/ 	.short	0x0101
        /*034a*/ 	.byte	0xff
	.zero		1


	//   ....[36]....
        /*034c*/ 	.word	0x000019c0
        /*0350*/ 	.word	0x000000ff
        /*0354*/ 	.word	0x00000020
        /*0358*/ 	.short	0x010a
        /*035a*/ 	.byte	0x04
	.zero		1


	//   ....[37]....
        /*035c*/ 	.word	0x00001a40
        /*0360*/ 	.word	0x000000ff
        /*0364*/ 	.word	0x00000020
        /*0368*/ 	.short	0x010a
        /*036a*/ 	.byte	0x21
	.zero		1


	//   ....[38]....
        /*036c*/ 	.word	0x00001bd0
        /*0370*/ 	.word	0x000000ff
        /*0374*/ 	.word	0x00000020
        /*0378*/ 	.short	0x010a
        /*037a*/ 	.byte	0x08
	.zero		1


	//   ....[39]....
        /*037c*/ 	.word	0x00001d00
        /*0380*/ 	.word	0x000000ff
        /*0384*/ 	.word	0x00000088
        /*0388*/ 	.short	0x0101
        /*038a*/ 	.byte	0x07
	.zero		1


	//   ....[40]....
        /*038c*/ 	.word	0x00001d20
        /*0390*/ 	.word	0x000000ff
        /*0394*/ 	.word	0x00000020
        /*0398*/ 	.short	0x010a
        /*039a*/ 	.byte	0x04
	.zero		1


	//   ....[41]....
        /*039c*/ 	.word	0x00001da0
        /*03a0*/ 	.word	0x000000ff
        /*03a4*/ 	.word	0x00000020
        /*03a8*/ 	.short	0x010a
        /*03aa*/ 	.byte	0x11
	.zero		1


	//   ....[42]....
        /*03ac*/ 	.word	0x00001f30
        /*03b0*/ 	.word	0x000000ff
        /*03b4*/ 	.word	0x00000020
        /*03b8*/ 	.short	0x010a
        /*03ba*/ 	.byte	0x06
	.zero		1


	//   ....[43]....
        /*03bc*/ 	.word	0x00002070
        /*03c0*/ 	.word	0x00000003
        /*03c4*/ 	.word	0x00000090
        /*03c8*/ 	.short	0x010a
        /*03ca*/ 	.byte	0xff
	.zero		1


	//   ....[44]....
        /*03cc*/ 	.word	0x000021c0
        /*03d0*/ 	.word	0x00000000
        /*03d4*/ 	.word	0x00000000
        /*03d8*/ 	.short	0x0101
        /*03da*/ 	.byte	0xff
	.zero		1


	//   ....[45]....
        /*03dc*/ 	.word	0x00002780
        /*03e0*/ 	.word	0x000000ff
        /*03e4*/ 	.word	0x00000000
        /*03e8*/ 	.short	0x010a
        /*03ea*/ 	.byte	0x04
	.zero		1


	//   ....[46]....
        /*03ec*/ 	.word	0x00002810
        /*03f0*/ 	.word	0x000000ff
        /*03f4*/ 	.word	0x00000000
        /*03f8*/ 	.short	0x010a
        /*03fa*/ 	.byte	0x05
	.zero		1


	//   ....[47]....
        /*03fc*/ 	.word	0x000028a0
        /*0400*/ 	.word	0x000000ff
        /*0404*/ 	.word	0x00000000
        /*0408*/ 	.short	0x010a
        /*040a*/ 	.byte	0x05
	.zero		1


	//   ....[48]....
        /*040c*/ 	.word	0x00002940
        /*0410*/ 	.word	0x00000000
        /*0414*/ 	.word	0x00000000
        /*0418*/ 	.short	0x010a
        /*041a*/ 	.byte	0xff
	.zero		1


	//   ....[49]....
        /*041c*/ 	.word	0x00002a80
        /*0420*/ 	.word	0x00000002
        /*0424*/ 	.word	0x000000f0
        /*0428*/ 	.short	0x010a
        /*042a*/ 	.byte	0xff
	.zero		1


	//   ....[50]....
        /*042c*/ 	.word	0x00002af0
        /*0430*/ 	.word	0x00000002
        /*0434*/ 	.word	0x00000000
        /*0438*/ 	.short	0x0101
        /*043a*/ 	.byte	0xff
	.zero		1


	//   ....[51]....
        /*043c*/ 	.word	0x00002b10
        /*0440*/ 	.word	0x000000ff
        /*0444*/ 	.word	0x000000a0
        /*0448*/ 	.short	0x010a
        /*044a*/ 	.byte	0x04
	.zero		1


	//   ....[52]....
        /*044c*/ 	.word	0x00002c30
        /*0450*/ 	.word	0x00000002
        /*0454*/ 	.word	0x00000090
        /*0458*/ 	.short	0x010a
        /*045a*/ 	.byte	0xff
	.zero		1


	//   ....[53]....
        /*045c*/ 	.word	0x00002d30
        /*0460*/ 	.word	0x00000002
        /*0464*/ 	.word	0x00000000
        /*0468*/ 	.short	0x0101
        /*046a*/ 	.byte	0xff
	.zero		1


	//   ....[54]....
        /*046c*/ 	.word	0x00002dc0
        /*0470*/ 	.word	0x000000ff
        /*0474*/ 	.word	0x000000a0
        /*0478*/ 	.short	0x0106
        /*047a*/ 	.byte	0x04
	.zero		1


	//   ....[55]....
        /*047c*/ 	.word	0x00002de0
        /*0480*/ 	.word	0x000000ff
        /*0484*/ 	.word	0x000000a0
        /*0488*/ 	.short	0x010a
        /*048a*/ 	.byte	0x04
	.zero		1


	//   ....[56]....
        /*048c*/ 	.word	0x00002e70
        /*0490*/ 	.word	0x000000ff
        /*0494*/ 	.word	0x000000a0
        /*0498*/ 	.short	0x0106
        /*049a*/ 	.byte	0x07
	.zero		1


	//   ....[57]....
        /*049c*/ 	.word	0x00002eb0
        /*04a0*/ 	.word	0x00000000
        /*04a4*/ 	.word	0x000000a0
        /*04a8*/ 	.short	0x010a
        /*04aa*/ 	.byte	0xff
	.zero		1


	//   ....[58]....
        /*04ac*/ 	.word	0x00003410
        /*04b0*/ 	.word	0x00000000
        /*04b4*/ 	.word	0x00000090
        /*04b8*/ 	.short	0x010a
        /*04ba*/ 	.byte	0xff
	.zero		1


	//   ....[59]....
        /*04bc*/ 	.word	0x00003510
        /*04c0*/ 	.word	0x00000003
        /*04c4*/ 	.word	0x00000000
        /*04c8*/ 	.short	0x0101
        /*04ca*/ 	.byte	0xff
	.zero		1


	//   ....[60]....
        /*04cc*/ 	.word	0x00003520
        /*04d0*/ 	.word	0x000000ff
        /*04d4*/ 	.word	0x00000000
        /*04d8*/ 	.short	0x010a
        /*04da*/ 	.byte	0x04
	.zero		1


	//   ....[61]....
        /*04dc*/ 	.word	0x000035a0
        /*04e0*/ 	.word	0x000000ff
        /*04e4*/ 	.word	0x000000d0
        /*04e8*/ 	.short	0x010a
        /*04ea*/ 	.byte	0x1f
	.zero		1


	//   ....[62]....
        /*04ec*/ 	.word	0x00003680
        /*04f0*/ 	.word	0x000000ff
        /*04f4*/ 	.word	0x00000000
        /*04f8*/ 	.short	0x010a
        /*04fa*/ 	.byte	0x05
	.zero		1


	//   ....[63]....
        /*04fc*/ 	.word	0x000037c0
        /*0500*/ 	.word	0x000000ff
        /*0504*/ 	.word	0x00000000
        /*0508*/ 	.short	0x010a
        /*050a*/ 	.byte	0x04
	.zero		1


	//   ....[64]....
        /*050c*/ 	.word	0x00003a50
        /*0510*/ 	.word	0x000000ff
        /*0514*/ 	.word	0x00000000
        /*0518*/ 	.short	0x010a
        /*051a*/ 	.byte	0x04
	.zero		1


	//   ....[65]....
        /*051c*/ 	.word	0x00003ae0
        /*0520*/ 	.word	0x000000ff
        /*0524*/ 	.word	0x00000000
        /*0528*/ 	.short	0x010a
        /*052a*/ 	.byte	0x05
	.zero		1


	//   ....[66]....
        /*052c*/ 	.word	0x00003b70
        /*0530*/ 	.word	0x000000ff
        /*0534*/ 	.word	0x00000000
        /*0538*/ 	.short	0x010a
        /*053a*/ 	.byte	0x05
	.zero		1


	//   ....[67]....
        /*053c*/ 	.word	0x00003c00
        /*0540*/ 	.word	0x000000ff
        /*0544*/ 	.word	0x00000000
        /*0548*/ 	.short	0x010a
        /*054a*/ 	.byte	0x04
	.zero		1


	//   ....[68]....
        /*054c*/ 	.word	0x00004110
        /*0550*/ 	.word	0x0000000c
        /*0554*/ 	.word	0x00000090
        /*0558*/ 	.short	0x010a
        /*055a*/ 	.byte	0xff
	.zero		1


	//   ....[69]....
        /*055c*/ 	.word	0x00004280
        /*0560*/ 	.word	0x00000000
        /*0564*/ 	.word	0x00000000
        /*0568*/ 	.short	0x0101
        /*056a*/ 	.byte	0xff
	.zero		1


	//   ....[70]....
        /*056c*/ 	.word	0x00004710
        /*0570*/ 	.word	0x000000ff
        /*0574*/ 	.word	0x00000088
        /*0578*/ 	.short	0x010a
        /*057a*/ 	.byte	0x15
	.zero		1


	//   ....[71]....
        /*057c*/ 	.word	0x00004890
        /*0580*/ 	.word	0x000000ff
        /*0584*/ 	.word	0x00000060
        /*0588*/ 	.short	0x010a
        /*058a*/ 	.byte	0x15
	.zero		1


	//   ....[72]....
        /*058c*/ 	.word	0x00004a00
        /*0590*/ 	.word	0x000000ff
        /*0594*/ 	.word	0x00000040
        /*0598*/ 	.short	0x010b
        /*059a*/ 	.byte	0x15
	.zero		1


	//   ....[73]....
        /*059c*/ 	.word	0x00004a10
        /*05a0*/ 	.word	0x000000ff
        /*05a4*/ 	.word	0x00000000
        /*05a8*/ 	.short	0x0101
        /*05aa*/ 	.byte	0x28
	.zero		1


	//   ....[74]....
        /*05ac*/ 	.word	0x00004a20
        /*05b0*/ 	.word	0x000000ff
        /*05b4*/ 	.word	0x00000068
        /*05b8*/ 	.short	0x010a
        /*05ba*/ 	.byte	0x15
	.zero		1


	//   ....[75]....
        /*05bc*/ 	.word	0x00004b70
        /*05c0*/ 	.word	0x000000ff
        /*05c4*/ 	.word	0x00000048
        /*05c8*/ 	.short	0x010b
        /*05ca*/ 	.byte	0x15
	.zero		1


	//   ....[76]....
        /*05cc*/ 	.word	0x00004b80
        /*05d0*/ 	.word	0x000000ff
        /*05d4*/ 	.word	0x00000000
        /*05d8*/ 	.short	0x0101
        /*05da*/ 	.byte	0x27
	.zero		1


	//   ....[77]....
        /*05dc*/ 	.word	0x00004b90
        /*05e0*/ 	.word	0x000000ff
        /*05e4*/ 	.word	0x00000070
        /*05e8*/ 	.short	0x010a
        /*05ea*/ 	.byte	0x15
	.zero		1


	//   ....[78]....
        /*05ec*/ 	.word	0x00004cd0
        /*05f0*/ 	.word	0x000000ff
        /*05f4*/ 	.word	0x00000050
        /*05f8*/ 	.short	0x010b
        /*05fa*/ 	.byte	0x15
	.zero		1


	//   ....[79]....
        /*05fc*/ 	.word	0x00004ce0
        /*0600*/ 	.word	0x000000ff
        /*0604*/ 	.word	0x00000000
        /*0608*/ 	.short	0x0101
        /*060a*/ 	.byte	0x26
	.zero		1


	//   ....[80]....
        /*060c*/ 	.word	0x00004cf0
        /*0610*/ 	.word	0x000000ff
        /*0614*/ 	.word	0x00000078
        /*0618*/ 	.short	0x010a
        /*061a*/ 	.byte	0x15
	.zero		1


	//   ....[81]....
        /*061c*/ 	.word	0x00004ef0
        /*0620*/ 	.word	0x000000ff
        /*0624*/ 	.word	0x00000058
        /*0628*/ 	.short	0x010b
        /*062a*/ 	.byte	0x15
	.zero		1


	//   ....[82]....
        /*062c*/ 	.word	0x00004f00
        /*0630*/ 	.word	0x000000ff
        /*0634*/ 	.word	0x00000000
        /*0638*/ 	.short	0x0101
        /*063a*/ 	.byte	0x25
	.zero		1


	//   ....[83]....
        /*063c*/ 	.word	0x00004f30
        /*0640*/ 	.word	0x000000ff
        /*0644*/ 	.word	0x00000060
        /*0648*/ 	.short	0x010a
        /*064a*/ 	.byte	0x15
	.zero		1


	//   ....[84]....
        /*064c*/ 	.word	0x00004f50
        /*0650*/ 	.word	0x000000ff
        /*0654*/ 	.word	0x00000068
        /*0658*/ 	.short	0x010a
        /*065a*/ 	.byte	0x15
	.zero		1


	//   ....[85]....
        /*065c*/ 	.word	0x00004f70
        /*0660*/ 	.word	0x000000ff
        /*0664*/ 	.word	0x00000070
        /*0668*/ 	.short	0x010a
        /*066a*/ 	.byte	0x15
	.zero		1


	//   ....[86]....
        /*066c*/ 	.word	0x00004fb0
        /*0670*/ 	.word	0x00000000
        /*0674*/ 	.word	0x00000078
        /*0678*/ 	.short	0x010a
        /*067a*/ 	.byte	0xff
	.zero		1


	//   ....[87]....
        /*067c*/ 	.word	0x000052f0
        /*0680*/ 	.word	0x00000003
        /*0684*/ 	.word	0x00000090
        /*0688*/ 	.short	0x010a
        /*068a*/ 	.byte	0xff
	.zero		1


	//   ....[88]....
        /*068c*/ 	.word	0x00005470
        /*0690*/ 	.word	0x00000000
        /*0694*/ 	.word	0x00000000
        /*0698*/ 	.short	0x0101
        /*069a*/ 	.byte	0xff
	.zero		1


	//   ....[89]....
        /*069c*/ 	.word	0x00005f90
        /*06a0*/ 	.word	0x000000ff
        /*06a4*/ 	.word	0x00000040
        /*06a8*/ 	.short	0x010a
        /*06aa*/ 	.byte	0x2c
	.zero		1


	//   ....[90]....
        /*06ac*/ 	.word	0x00005fd0
        /*06b0*/ 	.word	0x0000001a
        /*06b4*/ 	.word	0x000000b0
        /*06b8*/ 	.short	0x010a
        /*06ba*/ 	.byte	0xff
	.zero		1


	//   ....[91]....
        /*06bc*/ 	.word	0x000060e0
        /*06c0*/ 	.word	0x000000ff
        /*06c4*/ 	.word	0x00000040
        /*06c8*/ 	.short	0x010a
        /*06ca*/ 	.byte	0x2c
	.zero		1


	//   ....[92]....
        /*06cc*/ 	.word	0x000061c0
        /*06d0*/ 	.word	0x0000001a
        /*06d4*/ 	.word	0x000000b0
        /*06d8*/ 	.short	0x010a
        /*06da*/ 	.byte	0xff
	.zero		1


	//   ....[93]....
        /*06dc*/ 	.word	0x000068f0
        /*06e0*/ 	.word	0x00000000
        /*06e4*/ 	.word	0x00000000
        /*06e8*/ 	.short	0x0101
        /*06ea*/ 	.byte	0xff
	.zero		1


	//   ....[94]....
        /*06ec*/ 	.word	0x00006900
        /*06f0*/ 	.word	0x00000004
        /*06f4*/ 	.word	0x00000040
        /*06f8*/ 	.short	0x010a
        /*06fa*/ 	.byte	0xff
	.zero		1


	//   ....[95]....
        /*06fc*/ 	.word	0x000069c0
        /*0700*/ 	.word	0x00000004
        /*0704*/ 	.word	0x00000040
        /*0708*/ 	.short	0x010a
        /*070a*/ 	.byte	0xff
	.zero		1


	//   ....[96]....
        /*070c*/ 	.word	0x00007180
        /*0710*/ 	.word	0x00000000
        /*0714*/ 	.word	0x00000000
        /*0718*/ 	.short	0x0101
        /*071a*/ 	.byte	0xff
	.zero		1


	//   ....[97]....
        /*071c*/ 	.word	0x000071a0
        /*0720*/ 	.word	0x00000002
        /*0724*/ 	.word	0x00000040
        /*0728*/ 	.short	0x010a
        /*072a*/ 	.byte	0xff
	.zero		1


	//   ....[98]....
        /*072c*/ 	.word	0x00007250
        /*0730*/ 	.word	0x00000002
        /*0734*/ 	.word	0x00000040
        /*0738*/ 	.short	0x010a
        /*073a*/ 	.byte	0xff
	.zero		1


	//   ....[99]....
        /*073c*/ 	.word	0x00007a00
        /*0740*/ 	.word	0x00000000
        /*0744*/ 	.word	0x00000000
        /*0748*/ 	.short	0x0101
        /*074a*/ 	.byte	0xff
	.zero		1


	//   ....[100]....
        /*074c*/ 	.word	0x00007a20
        /*0750*/ 	.word	0x00000003
        /*0754*/ 	.word	0x00000040
        /*0758*/ 	.short	0x010a
        /*075a*/ 	.byte	0xff
	.zero		1


	//   ....[101]....
        /*075c*/ 	.word	0x00007ad0
        /*0760*/ 	.word	0x00000003
        /*0764*/ 	.word	0x00000040
        /*0768*/ 	.short	0x010a
        /*076a*/ 	.byte	0xff
	.zero		1


	//   ....[102]....
        /*076c*/ 	.word	0x00007ee0
        /*0770*/ 	.word	0x000000ff
        /*0774*/ 	.word	0x00000000
        /*0778*/ 	.short	0x0101
        /*077a*/ 	.byte	0x04
	.zero		1


	//   ....[103]....
        /*077c*/ 	.word	0x000082f0
        /*0780*/ 	.word	0x00000000
        /*0784*/ 	.word	0x00000000
        /*0788*/ 	.short	0x0101
        /*078a*/ 	.byte	0xff
	.zero		1


	//   ....[104]....
        /*078c*/ 	.word	0x000085a0
        /*0790*/ 	.word	0x000000ff
        /*0794*/ 	.word	0x00000000
        /*0798*/ 	.short	0x0101
        /*079a*/ 	.byte	0x04
	.zero		1


	//   ....[105]....
        /*079c*/ 	.word	0x000085c0
        /*07a0*/ 	.word	0x00000000
        /*07a4*/ 	.word	0x00000100
        /*07a8*/ 	.short	0x010a
        /*07aa*/ 	.byte	0xff
	.zero		1


	//   ....[106]....
        /*07ac*/ 	.word	0x00008620
        /*07b0*/ 	.word	0x00000000
        /*07b4*/ 	.word	0x00000020
        /*07b8*/ 	.short	0x010a
        /*07ba*/ 	.byte	0xff
	.zero		1


	//   ....[107]....
        /*07bc*/ 	.word	0x00008680
        /*07c0*/ 	.word	0x00000000
        /*07c4*/ 	.word	0x00000020
        /*07c8*/ 	.short	0x010a
        /*07ca*/ 	.byte	0xff
	.zero		1


	//   ....[108]....
        /*07cc*/ 	.word	0x000086d0
        /*07d0*/ 	.word	0x00000003
        /*07d4*/ 	.word	0x00000090
        /*07d8*/ 	.short	0x010a
        /*07da*/ 	.byte	0xff
	.zero		1


	//   ....[109]....
        /*07dc*/ 	.word	0x00008730
        /*07e0*/ 	.word	0x00000000
        /*07e4*/ 	.word	0x00000000
        /*07e8*/ 	.short	0x010a
        /*07ea*/ 	.byte	0xff
	.zero		1


	//   ....[110]....
        /*07ec*/ 	.word	0x00008790
        /*07f0*/ 	.word	0x00000000
        /*07f4*/ 	.word	0x00000000
        /*07f8*/ 	.short	0x010a
        /*07fa*/ 	.byte	0xff
	.zero		1


	//   ....[111]....
        /*07fc*/ 	.word	0x000087f0
        /*0800*/ 	.word	0x00000000
        /*0804*/ 	.word	0x00000000
        /*0808*/ 	.short	0x010a
        /*080a*/ 	.byte	0xff
	.zero		1


	//   ....[112]....
        /*080c*/ 	.word	0x00008840
        /*0810*/ 	.word	0x00000002
        /*0814*/ 	.word	0x000000f0
        /*0818*/ 	.short	0x010a
        /*081a*/ 	.byte	0xff
	.zero		1


	//   ....[113]....
        /*081c*/ 	.word	0x000088a0
        /*0820*/ 	.word	0x00000002
        /*0824*/ 	.word	0x000000a0
        /*0828*/ 	.short	0x010a
        /*082a*/ 	.byte	0xff
	.zero		1


	//   ....[114]....
        /*082c*/ 	.word	0x000088f0
        /*0830*/ 	.word	0x00000002
        /*0834*/ 	.word	0x00000090
        /*0838*/ 	.short	0x010a
        /*083a*/ 	.byte	0xff
	.zero		1


	//   ....[115]....
        /*083c*/ 	.word	0x00008950
        /*0840*/ 	.word	0x00000000
        /*0844*/ 	.word	0x000000a0
        /*0848*/ 	.short	0x010a
        /*084a*/ 	.byte	0xff
	.zero		1


	//   ....[116]....
        /*084c*/ 	.word	0x000089a0
        /*0850*/ 	.word	0x00000000
        /*0854*/ 	.word	0x00000090
        /*0858*/ 	.short	0x010a
        /*085a*/ 	.byte	0xff
	.zero		1


	//   ....[117]....
        /*085c*/ 	.word	0x00008a00
        /*0860*/ 	.word	0x00000002
        /*0864*/ 	.word	0x000000d0
        /*0868*/ 	.short	0x010a
        /*086a*/ 	.byte	0xff
	.zero		1


	//   ....[118]....
        /*086c*/ 	.word	0x00008a60
        /*0870*/ 	.word	0x00000000
        /*0874*/ 	.word	0x00000000
        /*0878*/ 	.short	0x010a
        /*087a*/ 	.byte	0xff
	.zero		1


	//   ....[119]....
        /*087c*/ 	.word	0x00008ac0
        /*0880*/ 	.word	0x00000000
        /*0884*/ 	.word	0x00000000
        /*0888*/ 	.short	0x010a
        /*088a*/ 	.byte	0xff
	.zero		1


	//   ....[120]....
        /*088c*/ 	.word	0x00008b20
        /*0890*/ 	.word	0x00000000
        /*0894*/ 	.word	0x00000000
        /*0898*/ 	.short	0x010a
        /*089a*/ 	.byte	0xff
	.zero		1


	//   ....[121]....
        /*089c*/ 	.word	0x00008b80
        /*08a0*/ 	.word	0x00000000
        /*08a4*/ 	.word	0x00000000
        /*08a8*/ 	.short	0x010a
        /*08aa*/ 	.byte	0xff
	.zero		1


	//   ....[122]....
        /*08ac*/ 	.word	0x00008be0
        /*08b0*/ 	.word	0x00000000
        /*08b4*/ 	.word	0x00000000
        /*08b8*/ 	.short	0x010a
        /*08ba*/ 	.byte	0xff
	.zero		1


	//   ....[123]....
        /*08bc*/ 	.word	0x00008c30
        /*08c0*/ 	.word	0x0000000c
        /*08c4*/ 	.word	0x00000090
        /*08c8*/ 	.short	0x010a
        /*08ca*/ 	.byte	0xff
	.zero		1


	//   ....[124]....
        /*08cc*/ 	.word	0x00008c90
        /*08d0*/ 	.word	0x00000000
        /*08d4*/ 	.word	0x00000088
        /*08d8*/ 	.short	0x010a
        /*08da*/ 	.byte	0xff
	.zero		1


	//   ....[125]....
        /*08dc*/ 	.word	0x00008cf0
        /*08e0*/ 	.word	0x00000000
        /*08e4*/ 	.word	0x00000060
        /*08e8*/ 	.short	0x010a
        /*08ea*/ 	.byte	0xff
	.zero		1


	//   ....[126]....
        /*08ec*/ 	.word	0x00008d50
        /*08f0*/ 	.word	0x00000000
        /*08f4*/ 	.word	0x00000068
        /*08f8*/ 	.short	0x010a
        /*08fa*/ 	.byte	0xff
	.zero		1


	//   ....[127]....
        /*08fc*/ 	.word	0x00008db0
        /*0900*/ 	.word	0x00000000
        /*0904*/ 	.word	0x00000070
        /*0908*/ 	.short	0x010a
        /*090a*/ 	.byte	0xff
	.zero		1


	//   ....[128]....
        /*090c*/ 	.word	0x00008e10
        /*0910*/ 	.word	0x00000000
        /*0914*/ 	.word	0x00000078
        /*0918*/ 	.short	0x010a
        /*091a*/ 	.byte	0xff
	.zero		1


	//   ....[129]....
        /*091c*/ 	.word	0x00008e70
        /*0920*/ 	.word	0x00000000
        /*0924*/ 	.word	0x00000060
        /*0928*/ 	.short	0x010a
        /*092a*/ 	.byte	0xff
	.zero		1


	//   ....[130]....
        /*092c*/ 	.word	0x00008ed0
        /*0930*/ 	.word	0x00000000
        /*0934*/ 	.word	0x00000068
        /*0938*/ 	.short	0x010a
        /*093a*/ 	.byte	0xff
	.zero		1


	//   ....[131]....
        /*093c*/ 	.word	0x00008f30
        /*0940*/ 	.word	0x00000000
        /*0944*/ 	.word	0x00000070
        /*0948*/ 	.short	0x010a
        /*094a*/ 	.byte	0xff
	.zero		1


	//   ....[132]....
        /*094c*/ 	.word	0x00008f80
        /*0950*/ 	.word	0x00000003
        /*0954*/ 	.word	0x00000090
        /*0958*/ 	.short	0x010a
        /*095a*/ 	.byte	0xff
	.zero		1


	//   ....[133]....
        /*095c*/ 	.word	0x00008fe0
        /*0960*/ 	.word	0x00000000
        /*0964*/ 	.word	0x00000040
        /*0968*/ 	.short	0x010a
        /*096a*/ 	.byte	0xff
	.zero		1


	//   ....[134]....
        /*096c*/ 	.word	0x00009030
        /*0970*/ 	.word	0x0000001a
        /*0974*/ 	.word	0x000000b0
        /*0978*/ 	.short	0x010a
        /*097a*/ 	.byte	0xff
	.zero		1


	//   ....[135]....
        /*097c*/ 	.word	0x00009080
        /*0980*/ 	.word	0x00000004
        /*0984*/ 	.word	0x00000040
        /*0988*/ 	.short	0x010a
        /*098a*/ 	.byte	0xff
	.zero		1


	//   ....[136]....
        /*098c*/ 	.word	0x000090d0
        /*0990*/ 	.word	0x00000002
        /*0994*/ 	.word	0x00000040
        /*0998*/ 	.short	0x010a
        /*099a*/ 	.byte	0xff
	.zero		1


	//   ....[137]....
        /*099c*/ 	.word	0x00009120
        /*09a0*/ 	.word	0x00000003
        /*09a4*/ 	.word	0x00000040
        /*09a8*/ 	.short	0x010a
        /*09aa*/ 	.byte	0xff
	.zero		1


	//----- nvinfo : EIATTR_NUM_MBARRIERS
	.align		4
.L_47:
        /*09ac*/ 	.byte	0x03, 0x38
        /*09ae*/ 	.short	0x0022


	//----- nvinfo : EIATTR_EXIT_INSTR_OFFSETS
	.align		4
        /*09b0*/ 	.byte	0x04, 0x1c
        /*09b2*/ 	.short	(.L_49 - .L_48)


	//   ....[0]....
.L_48:
        /*09b4*/ 	.word	0x00002970


	//   ....[1]....
        /*09b8*/ 	.word	0x00002e80


	//   ....[2]....
        /*09bc*/ 	.word	0x00002ee0


	//   ....[3]....
        /*09c0*/ 	.word	0x00003e60


	//   ....[4]....
        /*09c4*/ 	.word	0x00004fe0


	//   ....[5]....
        /*09c8*/ 	.word	0x00005020


	//   ....[6]....
        /*09cc*/ 	.word	0x00008480


	//   ....[7]....
        /*09d0*/ 	.word	0x00008500


	//   ....[8]....
        /*09d4*/ 	.word	0x00008530


	//   ....[9]....
        /*09d8*/ 	.word	0x000085b0


	//----- nvinfo : EIATTR_MAX_THREADS
	.align		4
.L_49:
        /*09dc*/ 	.byte	0x04, 0x05
        /*09de*/ 	.short	(.L_51 - .L_50)
.L_50:
        /*09e0*/ 	.word	0x00000100
        /*09e4*/ 	.word	0x00000001
        /*09e8*/ 	.word	0x00000001


	//----- nvinfo : EIATTR_CRS_STACK_SIZE
	.align		4
.L_51:
        /*09ec*/ 	.byte	0x04, 0x1e
        /*09ee*/ 	.short	(.L_53 - .L_52)
.L_52:
        /*09f0*/ 	.word	0x00000000


	//----- nvinfo : EIATTR_CBANK_PARAM_SIZE
	.align		4
.L_53:
        /*09f4*/ 	.byte	0x03, 0x19
        /*09f6*/ 	.short	0x0800


	//----- nvinfo : EIATTR_PARAM_CBANK
	.align		4
        /*09f8*/ 	.byte	0x04, 0x0a
        /*09fa*/ 	.short	(.L_55 - .L_54)
	.align		4
.L_54:
        /*09fc*/ 	.word	index@(.nv.constant0._ZN7cutlass13device_kernelINS_4gemm6kernel13GemmUniversalIN4cute5tupleIJiiiiEEENS1_10collective13CollectiveMmaINS1_35MainloopSm100TmaUmmaWarpSpecializedILi4ELi2ELi4ENS5_IJNS4_1CILi1EEENSA_ILi2EEESB_EEEEENS5_IJNSA_ILi64EEENSA_ILi128EEESF_EEENS_6half_tENS5_IJlSB_lEEESI_SJ_NS4_8TiledMMAINS4_8MMA_AtomIJNS4_20SM100_MMA_F16BF16_SSISI_SI_fLi64ELi128ELNS4_4UMMA5MajorE0ELSO_0ELNSN_7ScaleInE0ELSP_0EEEEEENS4_6LayoutINS5_IJSB_SB_SB_EEENS5_IJNSA_ILi0EEESU_SU_EEEEENS5_IJNS4_10UnderscoreESX_SX_EEEEENS4_23SM90_TMA_LOAD_MULTICASTENS4_14ComposedLayoutINS4_7SwizzleILi3ELi4ELi3EEENS4_18smem_ptr_flag_bitsILi16EEENSS_INS5_IJNSA_ILi8EEESF_EEENS5_IJSF_SB_EEEEEEEvNS4_8identityENS4_13SM90_TMA_LOADES1A_vS1B_EENS_8epilogue10collective18CollectiveEpilogueINS1E_23Sm100TmaWarpSpecializedILi4ELi2ELi16ELb1ELb0EEEJSH_NS5_IJNSS_ISF_SB_EENSS_INSA_ILi32EEESB_EEEEESI_SJ_SI_SJ_NS1E_6fusion15FusionCallbacksIS1I_NS1N_17LinearCombinationISI_fSI_fLNS_15FloatRoundStyleE2EEESH_S1M_JEEENS4_5SM1004TMEM4LOAD26SM100_TMEM_LOAD_16dp256b4xES1C_NS11_INS12_ILi2ELi4ELi3EEES15_NSS_INS5_IJS16_S1K_EEENS5_IJS1K_SB_EEEEEEENS4_17SM75_U32x4_LDSM_NENS4_14SM90_TMA_STOREES21_NS4_17SM90_U32x4_STSM_NENS4_39AutoVectorizingCopyWithAssumedAlignmentILi128EEEEEEvvEEEEvNT_6ParamsE)
        /*0a00*/ 	.short	0x0380
        /*0a02*/ 	.short	0x0800


	//----- nvinfo : EIATTR_SW_WAR
	.align		4
.L_55:
        /*0a04*/ 	.byte	0x04, 0x36
        /*0a06*/ 	.short	(.L_57 - .L_56)
.L_56:
        /*0a08*/ 	.word	0x00000008
.L_57:


//--------------------- .nv.callgraph             --------------------------
	.section	.nv.callgraph,"",@"SHT_CUDA_CALLGRAPH"
	.align	4
	.sectionentsize	8
	.align		4
        /*0000*/ 	.word	0x00000000
	.align		4
        /*0004*/ 	.word	0xffffffff
	.align		4
        /*0008*/ 	.word	index@(_ZN7cutlass13device_kernelINS_4gemm6kernel13GemmUniversalIN4cute5tupleIJiiiiEEENS1_10collective13CollectiveMmaINS1_35MainloopSm100TmaUmmaWarpSpecializedILi4ELi2ELi4ENS5_IJNS4_1CILi1EEENSA_ILi2EEESB_EEEEENS5_IJNSA_ILi64EEENSA_ILi128EEESF_EEENS_6half_tENS5_IJlSB_lEEESI_SJ_NS4_8TiledMMAINS4_8MMA_AtomIJNS4_20SM100_MMA_F16BF16_SSISI_SI_fLi64ELi128ELNS4_4UMMA5MajorE0ELSO_0ELNSN_7ScaleInE0ELSP_0EEEEEENS4_6LayoutINS5_IJSB_SB_SB_EEENS5_IJNSA_ILi0EEESU_SU_EEEEENS5_IJNS4_10UnderscoreESX_SX_EEEEENS4_23SM90_TMA_LOAD_MULTICASTENS4_14ComposedLayoutINS4_7SwizzleILi3ELi4ELi3EEENS4_18smem_ptr_flag_bitsILi16EEENSS_INS5_IJNSA_ILi8EEESF_EEENS5_IJSF_SB_EEEEEEEvNS4_8identityENS4_13SM90_TMA_LOADES1A_vS1B_EENS_8epilogue10collective18CollectiveEpilogueINS1E_23Sm100TmaWarpSpecializedILi4ELi2ELi16ELb1ELb0EEEJSH_NS5_IJNSS_ISF_SB_EENSS_INSA_ILi32EEESB_EEEEESI_SJ_SI_SJ_NS1E_6fusion15FusionCallbacksIS1I_NS1N_17LinearCombinationISI_fSI_fLNS_15FloatRoundStyleE2EEESH_S1M_JEEENS4_5SM1004TMEM4LOAD26SM100_TMEM_LOAD_16dp256b4xES1C_NS11_INS12_ILi2ELi4ELi3EEES15_NSS_INS5_IJS16_S1K_EEENS5_IJS1K_SB_EEEEEEENS4_17SM75_U32x4_LDSM_NENS4_14SM90_TMA_STOREES21_NS4_17SM90_U32x4_STSM_NENS4_39AutoVectorizingCopyWithAssumedAlignmentILi128EEEEEEvvEEEEvNT_6ParamsE)
	.align		4
        /*000c*/ 	.word	index@(__assertfail)
	.align		4
        /*0010*/ 	.word	0x00000000
	.align		4
        /*0014*/ 	.word	0xfffffffe
	.align		4
        /*0018*/ 	.word	0x00000000
	.align		4
        /*001c*/ 	.word	0xfffffffd
	.align		4
        /*0020*/ 	.word	0x00000000
	.align		4
        /*0024*/ 	.word	0xfffffffc


//--------------------- .nv.constant4             --------------------------
	.section	.nv.constant4,"a",@progbits
	.align	8
	.align		8
.nv.constant4:
        /*0000*/ 	.dword	__assertfail
	.align		8
        /*0008*/ 	.dword	__unnamed_1
	.align		8
        /*0010*/ 	.dword	__unnamed_2
	.align		8
        /*0018*/ 	.dword	_ZN39_INTERNAL_ee3610bb_4_k_cu_d2eef44c_64374cuda3std3__45__cpo5beginE
	.align		8
        /*0020*/ 	.dword	_ZN39_INTERNAL_ee3610bb_4_k_cu_d2eef44c_64374cuda3std3__45__cpo3endE
	.align		8
        /*0028*/ 	.dword	_ZN39_INTERNAL_ee3610bb_4_k_cu_d2eef44c_64374cuda3std3__45__cpo6cbeginE
	.align		8
        /*0030*/ 	.dword	_ZN39_INTERNAL_ee3610bb_4_k_cu_d2eef44c_64374cuda3std3__45__cpo4cendE
	.align		8
        /*0038*/ 	.dword	_ZN39_INTERNAL_ee3610bb_4_k_cu_d2eef44c_64374cuda3std3__441_GLOBAL__N__ee3610bb_4_k_cu_d2eef44c_64376ignoreE
	.align		8
        /*0040*/ 	.dword	_ZN39_INTERNAL_ee3610bb_4_k_cu_d2eef44c_64374cuda3std3__419piecewise_constructE
	.align		8
        /*0048*/ 	.dword	_ZN39_INTERNAL_ee3610bb_4_k_cu_d2eef44c_64374cuda3std3__48in_placeE
	.align		8
        /*0050*/ 	.dword	_ZN39_INTERNAL_ee3610bb_4_k_cu_d2eef44c_64374cuda3std6ranges3__45__cpo4swapE
	.align		8
        /*0058*/ 	.dword	_ZN39_INTERNAL_ee3610bb_4_k_cu_d2eef44c_64374cuda3std6ranges3__45__cpo9iter_moveE
	.align		8
        /*0060*/ 	.dword	_ZN39_INTERNAL_ee3610bb_4_k_cu_d2eef44c_64374cute7productE
	.align		8
        /*0068*/ 	.dword	_ZN39_INTERNAL_ee3610bb_4_k_cu_d2eef44c_64374cute1_E
	.align		8
        /*0070*/ 	.dword	$str$25
	.align		8
        /*0078*/ 	.dword	$str$26
	.align		8
        /*0080*/ 	.dword	$str$27
	.align		8
        /*0088*/ 	.dword	$str$28


//--------------------- .text._ZN7cutlass13device_kernelINS_4gemm6kernel13GemmUniversalIN4cute5tupleIJiiiiEEENS1_10collective13CollectiveMmaINS1_35MainloopSm100TmaUmmaWarpSpecializedILi4ELi2ELi4ENS5_IJNS4_1CILi1EEENSA_ILi2EEESB_EEEEENS5_IJNSA_ILi64EEENSA_ILi128EEESF_EEENS_6half_tENS5_IJlSB_lEEESI_SJ_NS4_8TiledMMAINS4_8MMA_AtomIJNS4_20SM100_MMA_F16BF16_SSISI_SI_fLi64ELi128ELNS4_4UMMA5MajorE0ELSO_0ELNSN_7ScaleInE0ELSP_0EEEEEENS4_6LayoutINS5_IJSB_SB_SB_EEENS5_IJNSA_ILi0EEESU_SU_EEEEENS5_IJNS4_10UnderscoreESX_SX_EEEEENS4_23SM90_TMA_LOAD_MULTICASTENS4_14ComposedLayoutINS4_7SwizzleILi3ELi4ELi3EEENS4_18smem_ptr_flag_bitsILi16EEENSS_INS5_IJNSA_ILi8EEESF_EEENS5_IJSF_SB_EEEEEEEvNS4_8identityENS4_13SM90_TMA_LOADES1A_vS1B_EENS_8epilogue10collective18CollectiveEpilogueINS1E_23Sm100TmaWarpSpecializedILi4ELi2ELi16ELb1ELb0EEEJSH_NS5_IJNSS_ISF_SB_EENSS_INSA_ILi32EEESB_EEEEESI_SJ_SI_SJ_NS1E_6fusion15FusionCallbacksIS1I_NS1N_17LinearCombinationISI_fSI_fLNS_15FloatRoundStyleE2EEESH_S1M_JEEENS4_5SM1004TMEM4LOAD26SM100_TMEM_LOAD_16dp256b4xES1C_NS11_INS12_ILi2ELi4ELi3EEES15_NSS_INS5_IJS16_S1K_EEENS5_IJS1K_SB_EEEEEEENS4_17SM75_U32x4_LDSM_NENS4_14SM90_TMA_STOREES21_NS4_17SM90_U32x4_STSM_NENS4_39AutoVectorizingCopyWithAssumedAlignmentILi128EEEEEEvvEEEEvNT_6ParamsE --------------------------
	.section	.text._ZN7cutlass13device_kernelINS_4gemm6kernel13GemmUniversalIN4cute5tupleIJiiiiEEENS1_10collective13CollectiveMmaINS1_35MainloopSm100TmaUmmaWarpSpecializedILi4ELi2ELi4ENS5_IJNS4_1CILi1EEENSA_ILi2EEESB_EEEEENS5_IJNSA_ILi64EEENSA_ILi128EEESF_EEENS_6half_tENS5_IJlSB_lEEESI_SJ_NS4_8TiledMMAINS4_8MMA_AtomIJNS4_20SM100_MMA_F16BF16_SSISI_SI_fLi64ELi128ELNS4_4UMMA5MajorE0ELSO_0ELNSN_7ScaleInE0ELSP_0EEEEEENS4_6LayoutINS5_IJSB_SB_SB_EEENS5_IJNSA_ILi0EEESU_SU_EEEEENS5_IJNS4_10UnderscoreESX_SX_EEEEENS4_23SM90_TMA_LOAD_MULTICASTENS4_14ComposedLayoutINS4_7SwizzleILi3ELi4ELi3EEENS4_18smem_ptr_flag_bitsILi16EEENSS_INS5_IJNSA_ILi8EEESF_EEENS5_IJSF_SB_EEEEEEEvNS4_8identityENS4_13SM90_TMA_LOADES1A_vS1B_EENS_8epilogue10collective18CollectiveEpilogueINS1E_23Sm100TmaWarpSpecializedILi4ELi2ELi16ELb1ELb0EEEJSH_NS5_IJNSS_ISF_SB_EENSS_INSA_ILi32EEESB_EEEEESI_SJ_SI_SJ_NS1E_6fusion15FusionCallbacksIS1I_NS1N_17LinearCombinationISI_fSI_fLNS_15FloatRoundStyleE2EEESH_S1M_JEEENS4_5SM1004TMEM4LOAD26SM100_TMEM_LOAD_16dp256b4xES1C_NS11_INS12_ILi2ELi4ELi3EEES15_NSS_INS5_IJS16_S1K_EEENS5_IJS1K_SB_EEEEEEENS4_17SM75_U32x4_LDSM_NENS4_14SM90_TMA_STOREES21_NS4_17SM90_U32x4_STSM_NENS4_39AutoVectorizingCopyWithAssumedAlignmentILi128EEEEEEvvEEEEvNT_6ParamsE,"ax",@progbits
	.align	128
.text._ZN7cutlass13device_kernelINS_4gemm6kernel13GemmUniversalIN4cute5tupleIJiiiiEEENS1_10collective13CollectiveMmaINS1_35MainloopSm100TmaUmmaWarpSpecializedILi4ELi2ELi4ENS5_IJNS4_1CILi1EEENSA_ILi2EEESB_EEEEENS5_IJNSA_ILi64EEENSA_ILi128EEESF_EEENS_6half_tENS5_IJlSB_lEEESI_SJ_NS4_8TiledMMAINS4_8MMA_AtomIJNS4_20SM100_MMA_F16BF16_SSISI_SI_fLi64ELi128ELNS4_4UMMA5MajorE0ELSO_0ELNSN_7ScaleInE0ELSP_0EEEEEENS4_6LayoutINS5_IJSB_SB_SB_EEENS5_IJNSA_ILi0EEESU_SU_EEEEENS5_IJNS4_10UnderscoreESX_SX_EEEEENS4_23SM90_TMA_LOAD_MULTICASTENS4_14ComposedLayoutINS4_7SwizzleILi3ELi4ELi3EEENS4_18smem_ptr_flag_bitsILi16EEENSS_INS5_IJNSA_ILi8EEESF_EEENS5_IJSF_SB_EEEEEEEvNS4_8identityENS4_13SM90_TMA_LOADES1A_vS1B_EENS_8epilogue10collective18CollectiveEpilogueINS1E_23Sm100TmaWarpSpecializedILi4ELi2ELi16ELb1ELb0EEEJSH_NS5_IJNSS_ISF_SB_EENSS_INSA_ILi32EEESB_EEEEESI_SJ_SI_SJ_NS1E_6fusion15FusionCallbacksIS1I_NS1N_17LinearCombinationISI_fSI_fLNS_15FloatRoundStyleE2EEESH_S1M_JEEENS4_5SM1004TMEM4LOAD26SM100_TMEM_LOAD_16dp256b4xES1C_NS11_INS12_ILi2ELi4ELi3EEES15_NSS_INS5_IJS16_S1K_EEENS5_IJS1K_SB_EEEEEEENS4_17SM75_U32x4_LDSM_NENS4_14SM90_TMA_STOREES21_NS4_17SM90_U32x4_STSM_NENS4_39AutoVectorizingCopyWithAssumedAlignmentILi128EEEEEEvvEEEEvNT_6ParamsE:
        .type           _ZN7cutlass13device_kernelINS_4gemm6kernel13GemmUniversalIN4cute5tupleIJiiiiEEENS1_10collective13CollectiveMmaINS1_35MainloopSm100TmaUmmaWarpSpecializedILi4ELi2ELi4ENS5_IJNS4_1CILi1EEENSA_ILi2EEESB_EEEEENS5_IJNSA_ILi64EEENSA_ILi128EEESF_EEENS_6half_tENS5_IJlSB_lEEESI_SJ_NS4_8TiledMMAINS4_8MMA_AtomIJNS4_20SM100_MMA_F16BF16_SSISI_SI_fLi64ELi128ELNS4_4UMMA5MajorE0ELSO_0ELNSN_7ScaleInE0ELSP_0EEEEEENS4_6LayoutINS5_IJSB_SB_SB_EEENS5_IJNSA_ILi0EEESU_SU_EEEEENS5_IJNS4_10UnderscoreESX_SX_EEEEENS4_23SM90_TMA_LOAD_MULTICASTENS4_14ComposedLayoutINS4_7SwizzleILi3ELi4ELi3EEENS4_18smem_ptr_flag_bitsILi16EEENSS_INS5_IJNSA_ILi8EEESF_EEENS5_IJSF_SB_EEEEEEEvNS4_8identityENS4_13SM90_TMA_LOADES1A_vS1B_EENS_8epilogue10collective18CollectiveEpilogueINS1E_23Sm100TmaWarpSpecializedILi4ELi2ELi16ELb1ELb0EEEJSH_NS5_IJNSS_ISF_SB_EENSS_INSA_ILi32EEESB_EEEEESI_SJ_SI_SJ_NS1E_6fusion15FusionCallbacksIS1I_NS1N_17LinearCombinationISI_fSI_fLNS_15FloatRoundStyleE2EEESH_S1M_JEEENS4_5SM1004TMEM4LOAD26SM100_TMEM_LOAD_16dp256b4xES1C_NS11_INS12_ILi2ELi4ELi3EEES15_NSS_INS5_IJS16_S1K_EEENS5_IJS1K_SB_EEEEEEENS4_17SM75_U32x4_LDSM_NENS4_14SM90_TMA_STOREES21_NS4_17SM90_U32x4_STSM_NENS4_39AutoVectorizingCopyWithAssumedAlignmentILi128EEEEEEvvEEEEvNT_6ParamsE,@function
        .size           _ZN7cutlass13device_kernelINS_4gemm6kernel13GemmUniversalIN4cute5tupleIJiiiiEEENS1_10collective13CollectiveMmaINS1_35MainloopSm100TmaUmmaWarpSpecializedILi4ELi2ELi4ENS5_IJNS4_1CILi1EEENSA_ILi2EEESB_EEEEENS5_IJNSA_ILi64EEENSA_ILi128EEESF_EEENS_6half_tENS5_IJlSB_lEEESI_SJ_NS4_8TiledMMAINS4_8MMA_AtomIJNS4_20SM100_MMA_F16BF16_SSISI_SI_fLi64ELi128ELNS4_4UMMA5MajorE0ELSO_0ELNSN_7ScaleInE0ELSP_0EEEEEENS4_6LayoutINS5_IJSB_SB_SB_EEENS5_IJNSA_ILi0EEESU_SU_EEEEENS5_IJNS4_10UnderscoreESX_SX_EEEEENS4_23SM90_TMA_LOAD_MULTICASTENS4_14ComposedLayoutINS4_7SwizzleILi3ELi4ELi3EEENS4_18smem_ptr_flag_bitsILi16EEENSS_INS5_IJNSA_ILi8EEESF_EEENS5_IJSF_SB_EEEEEEEvNS4_8identityENS4_13SM90_TMA_LOADES1A_vS1B_EENS_8epilogue10collective18CollectiveEpilogueINS1E_23Sm100TmaWarpSpecializedILi4ELi2ELi16ELb1ELb0EEEJSH_NS5_IJNSS_ISF_SB_EENSS_INSA_ILi32EEESB_EEEEESI_SJ_SI_SJ_NS1E_6fusion15FusionCallbacksIS1I_NS1N_17LinearCombinationISI_fSI_fLNS_15FloatRoundStyleE2EEESH_S1M_JEEENS4_5SM1004TMEM4LOAD26SM100_TMEM_LOAD_16dp256b4xES1C_NS11_INS12_ILi2ELi4ELi3EEES15_NSS_INS5_IJS16_S1K_EEENS5_IJS1K_SB_EEEEEEENS4_17SM75_U32x4_LDSM_NENS4_14SM90_TMA_STOREES21_NS4_17SM90_U32x4_STSM_NENS4_39AutoVectorizingCopyWithAssumedAlignmentILi128EEEEEEvvEEEEvNT_6ParamsE,(.L_x_183 - _ZN7cutlass13device_kernelINS_4gemm6kernel13GemmUniversalIN4cute5tupleIJiiiiEEENS1_10collective13CollectiveMmaINS1_35MainloopSm100TmaUmmaWarpSpecializedILi4ELi2ELi4ENS5_IJNS4_1CILi1EEENSA_ILi2EEESB_EEEEENS5_IJNSA_ILi64EEENSA_ILi128EEESF_EEENS_6half_tENS5_IJlSB_lEEESI_SJ_NS4_8TiledMMAINS4_8MMA_AtomIJNS4_20SM100_MMA_F16BF16_SSISI_SI_fLi64ELi128ELNS4_4UMMA5MajorE0ELSO_0ELNSN_7ScaleInE0ELSP_0EEEEEENS4_6LayoutINS5_IJSB_SB_SB_EEENS5_IJNSA_ILi0EEESU_SU_EEEEENS5_IJNS4_10UnderscoreESX_SX_EEEEENS4_23SM90_TMA_LOAD_MULTICASTENS4_14ComposedLayoutINS4_7SwizzleILi3ELi4ELi3EEENS4_18smem_ptr_flag_bitsILi16EEENSS_INS5_IJNSA_ILi8EEESF_EEENS5_IJSF_SB_EEEEEEEvNS4_8identityENS4_13SM90_TMA_LOADES1A_vS1B_EENS_8epilogue10collective18CollectiveEpilogueINS1E_23Sm100TmaWarpSpecializedILi4ELi2ELi16ELb1ELb0EEEJSH_NS5_IJNSS_ISF_SB_EENSS_INSA_ILi32EEESB_EEEEESI_SJ_SI_SJ_NS1E_6fusion15FusionCallbacksIS1I_NS1N_17LinearCombinationISI_fSI_fLNS_15FloatRoundStyleE2EEESH_S1M_JEEENS4_5SM1004TMEM4LOAD26SM100_TMEM_LOAD_16dp256b4xES1C_NS11_INS12_ILi2ELi4ELi3EEES15_NSS_INS5_IJS16_S1K_EEENS5_IJS1K_SB_EEEEEEENS4_17SM75_U32x4_LDSM_NENS4_14SM90_TMA_STOREES21_NS4_17SM90_U32x4_STSM_NENS4_39AutoVectorizingCopyWithAssumedAlignmentILi128EEEEEEvvEEEEvNT_6ParamsE)
        .other          _ZN7cutlass13device_kernelINS_4gemm6kernel13GemmUniversalIN4cute5tupleIJiiiiEEENS1_10collective13CollectiveMmaINS1_35MainloopSm100TmaUmmaWarpSpecializedILi4ELi2ELi4ENS5_IJNS4_1CILi1EEENSA_ILi2EEESB_EEEEENS5_IJNSA_ILi64EEENSA_ILi128EEESF_EEENS_6half_tENS5_IJlSB_lEEESI_SJ_NS4_8TiledMMAINS4_8MMA_AtomIJNS4_20SM100_MMA_F16BF16_SSISI_SI_fLi64ELi128ELNS4_4UMMA5MajorE0ELSO_0ELNSN_7ScaleInE0ELSP_0EEEEEENS4_6LayoutINS5_IJSB_SB_SB_EEENS5_IJNSA_ILi0EEESU_SU_EEEEENS5_IJNS4_10UnderscoreESX_SX_EEEEENS4_23SM90_TMA_LOAD_MULTICASTENS4_14ComposedLayoutINS4_7SwizzleILi3ELi4ELi3EEENS4_18smem_ptr_flag_bitsILi16EEENSS_INS5_IJNSA_ILi8EEESF_EEENS5_IJSF_SB_EEEEEEEvNS4_8identityENS4_13SM90_TMA_LOADES1A_vS1B_EENS_8epilogue10collective18CollectiveEpilogueINS1E_23Sm100TmaWarpSpecializedILi4ELi2ELi16ELb1ELb0EEEJSH_NS5_IJNSS_ISF_SB_EENSS_INSA_ILi32EEESB_EEEEESI_SJ_SI_SJ_NS1E_6fusion15FusionCallbacksIS1I_NS1N_17LinearCombinationISI_fSI_fLNS_15FloatRoundStyleE2EEESH_S1M_JEEENS4_5SM1004TMEM4LOAD26SM100_TMEM_LOAD_16dp256b4xES1C_NS11_INS12_ILi2ELi4ELi3EEES15_NSS_INS5_IJS16_S1K_EEENS5_IJS1K_SB_EEEEEEENS4_17SM75_U32x4_LDSM_NENS4_14SM90_TMA_STOREES21_NS4_17SM90_U32x4_STSM_NENS4_39AutoVectorizingCopyWithAssumedAlignmentILi128EEEEEEvvEEEEvNT_6ParamsE,@"STO_CUDA_ENTRY STV_DEFAULT"
_ZN7cutlass13device_kernelINS_4gemm6kernel13GemmUniversalIN4cute5tupleIJiiiiEEENS1_10collective13CollectiveMmaINS1_35MainloopSm100TmaUmmaWarpSpecializedILi4ELi2ELi4ENS5_IJNS4_1CILi1EEENSA_ILi2EEESB_EEEEENS5_IJNSA_ILi64EEENSA_ILi128EEESF_EEENS_6half_tENS5_IJlSB_lEEESI_SJ_NS4_8TiledMMAINS4_8MMA_AtomIJNS4_20SM100_MMA_F16BF16_SSISI_SI_fLi64ELi128ELNS4_4UMMA5MajorE0ELSO_0ELNSN_7ScaleInE0ELSP_0EEEEEENS4_6LayoutINS5_IJSB_SB_SB_EEENS5_IJNSA_ILi0EEESU_SU_EEEEENS5_IJNS4_10UnderscoreESX_SX_EEEEENS4_23SM90_TMA_LOAD_MULTICASTENS4_14ComposedLayoutINS4_7SwizzleILi3ELi4ELi3EEENS4_18smem_ptr_flag_bitsILi16EEENSS_INS5_IJNSA_ILi8EEESF_EEENS5_IJSF_SB_EEEEEEEvNS4_8identityENS4_13SM90_TMA_LOADES1A_vS1B_EENS_8epilogue10collective18CollectiveEpilogueINS1E_23Sm100TmaWarpSpecializedILi4ELi2ELi16ELb1ELb0EEEJSH_NS5_IJNSS_ISF_SB_EENSS_INSA_ILi32EEESB_EEEEESI_SJ_SI_SJ_NS1E_6fusion15FusionCallbacksIS1I_NS1N_17LinearCombinationISI_fSI_fLNS_15FloatRoundStyleE2EEESH_S1M_JEEENS4_5SM1004TMEM4LOAD26SM100_TMEM_LOAD_16dp256b4xES1C_NS11_INS12_ILi2ELi4ELi3EEES15_NSS_INS5_IJS16_S1K_EEENS5_IJS1K_SB_EEEEEEENS4_17SM75_U32x4_LDSM_NENS4_14SM90_TMA_STOREES21_NS4_17SM90_U32x4_STSM_NENS4_39AutoVectorizingCopyWithAssumedAlignmentILi128EEEEEEvvEEEEvNT_6ParamsE:
[----:B------:R-:W1:Y:S01]  /*0000*/  LDC R1, c[0x0][0x37c] ;  /* 0x0000df00ff017b82 */ /* 0x000e620000000800 */
[----:B------:R-:W2:Y:S01]  /*0010*/  S2R R57, SR_TID.X ;  /* 0x0000000000397919 */ /* 0x000ea20000002100 */
[----:B------:R-:W3:Y:S01]  /*0020*/  LDCU.64 UR8, c[0x0][0x890] ;  /* 0x00011200ff0877ac */ /* 0x000ee20008000a00 */
[----:B------:R-:W-:Y:S02]  /*0030*/  PRMT R45, RZ, 0x7610, R45 ;  /* 0x00007610ff2d7816 */ /* 0x000fe4000000002d */
[----:B------:R-:W-:Y:S01]  /*0040*/  ELECT P3, URZ, PT ;  /* 0x0000000000ff782f */ /* 0x000fe20003860000 */
[----:B---3--:R-:W-:-:S04]  /*0050*/  UISETP.NE.U32.AND UP0, UPT, UR8, URZ, UPT ;  /* 0x000000ff0800728c */ /* 0x008fc8000bf05070 */
[----:B------:R-:W-:Y:S01]  /*0060*/  UISETP.NE.AND.EX UP0, UPT, UR9, URZ, UPT, UP0 ;  /* 0x000000ff0900728c */ /* 0x000fe2000bf05300 */
[----:B--2---:R-:W-:-:S05]  /*0070*/  SHF.R.U32.HI R46, RZ, 0x5, R57 ;  /* 0x00000005ff2e7819 */ /* 0x004fca0000011639 */
[----:B------:R-:W2:Y:S02]  /*0080*/  SHFL.IDX PT, R0, R46, RZ, 0x1f ;  /* 0x00001fff2e007589 */ /* 0x000ea400000e0000 */
[----:B--2---:R-:W-:Y:S01]  /*0090*/  R2UR UR17, R0 ;  /* 0x00000000001172ca */ /* 0x004fe200000e0000 */
[----:B-1----:R-:W-:-:S14]  /*00a0*/  BRA.U UP0, `(.L_x_0) ;  /* 0x0000000100307547 */ /* 0x002fdc000b800000 */
[----:B------:R-:W1:Y:S02]  /*00b0*/  LDCU.64 UR4, c[0x0][0x888] ;  /* 0x00011100ff0477ac */ /* 0x000e640008000a00 */
[----:B-1----:R-:W-:-:S04]  /*00c0*/  UISETP.NE.U32.AND UP0, UPT, UR4, URZ, UPT ;  /* 0x000000ff0400728c */ /* 0x002fc8000bf05070 */
[----:B------:R-:W-:-:S09]  /*00d0*/  UISETP.NE.AND.EX UP0, UPT, UR5, URZ, UPT, UP0 ;  /* 0x000000ff0500728c */ /* 0x000fd2000bf05300 */
[----:B------:R-:W-:Y:S05]  /*00e0*/  BRA.U !UP0, `(.L_x_1) ;  /* 0x0000000108147547 */ /* 0x000fea000b800000 */
[----:B------:R-:W1:Y:S01]  /*00f0*/  LDC.64 R2, c[0x0][0x888] ;  /* 0x00022200ff027b82 */ /* 0x000e620000000a00 */
[----:B------:R-:W1:Y:S02]  /*0100*/  LDCU.64 UR4, c[0x0][0x358] ;  /* 0x00006b00ff0477ac */ /* 0x000e640008000a00 */
[----:B-1----:R1:W5:Y:S01]  /*0110*/  LDG.E R27, desc[UR4][R2.64] ;  /* 0x00000004021b7981 */ /* 0x002362000c1e1900 */
[----:B------:R-:W-:Y:S01]  /*0120*/  HFMA2 R45, -RZ, RZ, 0, 5.9604644775390625e-08 ;  /* 0x00000001ff2d7431 */ /* 0x000fe200000001ff */
[----:B------:R-:W-:Y:S05]  /*0130*/  BRA `(.L_x_0) ;  /* 0x00000000000c7947 */ /* 0x000fea0003800000 */
.L_x_1:
[----:B------:R-:W1:Y:S01]  /*0140*/  LDCU UR4, c[0x0][0x880] ;  /* 0x00011000ff0477ac */ /* 0x000e620008000800 */
[----:B------:R-:W-:Y:S01]  /*0150*/  HFMA2 R45, -RZ, RZ, 0, 5.9604644775390625e-08 ;  /* 0x00000001ff2d7431 */ /* 0x000fe200000001ff */
[----:B-1----:R-:W-:-:S07]  /*0160*/  MOV R27, UR4 ;  /* 0x00000004001b7c02 */ /* 0x002fce0008000f00 */
.L_x_0:
[----:B------:R-:W2:Y:S02]  /*0170*/  LDCU.64 UR4, c[0x0][0x8b0] ;  /* 0x00011600ff0477ac */ /* 0x000ea40008000a00 */
[----:B--2---:R-:W-:-:S04]  /*0180*/  UISETP.NE.U32.AND UP0, UPT, UR4, URZ, UPT ;  /* 0x000000ff0400728c */ /* 0x004fc8000bf05070 */
[----:B------:R-:W-:-:S09]  /*0190*/  UISETP.NE.AND.EX UP0, UPT, UR5, URZ, UPT, UP0 ;  /* 0x000000ff0500728c */ /* 0x000fd2000bf05300 */
[----:B------:R-:W-:Y:S05]  /*01a0*/  BRA.U UP0, `(.L_x_2) ;  /* 0x0000000100287547 */ /* 0x000fea000b800000 */
[----:B------:R-:W2:Y:S02]  /*01b0*/  LDCU.64 UR4, c[0x0][0x8a8] ;  /* 0x00011500ff0477ac */ /* 0x000ea40008000a00 */
[----:B--2---:R-:W-:-:S04]  /*01c0*/  UISETP.NE.U32.AND UP0, UPT, UR4, URZ, UPT ;  /* 0x000000ff0400728c */ /* 0x004fc8000bf05070 */
[----:B------:R-:W-:-:S09]  /*01d0*/  UISETP.NE.AND.EX UP0, UPT, UR5, URZ, UPT, UP0 ;  /* 0x000000ff0500728c */ /* 0x000fd2000bf05300 */
[----:B------:R-:W-:Y:S05]  /*01e0*/  BRA.U !UP0, `(.L_x_3) ;  /* 0x0000000108107547 */ /* 0x000fea000b800000 */
[----:B------:R-:W2:Y:S01]  /*01f0*/  LDC.64 R24, c[0x0][0x8a8] ;  /* 0x00022a00ff187b82 */ /* 0x000ea20000000a00 */
[----:B------:R-:W2:Y:S02]  /*0200*/  LDCU.64 UR4, c[0x0][0x358] ;  /* 0x00006b00ff0477ac */ /* 0x000ea40008000a00 */
[----:B--2---:R2:W5:Y:S01]  /*0210*/  LDG.E R24, desc[UR4][R24.64] ;  /* 0x0000000418187981 */ /* 0x004562000c1e1900 */
[----:B------:R-:W-:Y:S05]  /*0220*/  BRA `(.L_x_2) ;  /* 0x0000000000087947 */ /* 0x000fea0003800000 */
.L_x_3:
[----:B------:R-:W2:Y:S02]  /*0230*/  LDCU UR4, c[0x0][0x8a0] ;  /* 0x00011400ff0477ac */ /* 0x000ea40008000800 */
[----:B--2---:R-:W-:Y:S02]  /*0240*/  MOV R24, UR4 ;  /* 0x0000000400187c02 */ /* 0x004fe40008000f00 */
.L_x_2:
[----:B------:R-:W-:Y:S01]  /*0250*/  IMAD.U32 R0, RZ, RZ, UR17 ;  /* 0x00000011ff007e24 */ /* 0x000fe2000f8e00ff */
[----:B------:R-:W-:Y:S04]  /*0260*/  BSSY.RECONVERGENT B0, `(.L_x_4) ;  /* 0x000000c000007945 */ /* 0x000fe80003800200 */
[C---:B------:R-:W-:Y:S02]  /*0270*/  ISETP.NE.OR P1, PT, R0.reuse, 0x1, !P3 ;  /* 0x000000010000780c */ /* 0x040fe40005f25670 */
[----:B------:R-:W-:-:S11]  /*0280*/  ISETP.NE.OR P0, PT, R0, 0x3, !P3 ;  /* 0x000000030000780c */ /* 0x000fd60005f05670 */
[----:B------:R-:W-:Y:S05]  /*0290*/  @P1 BRA `(.L_x_5) ;  /* 0x0000000000201947 */ /* 0x000fea0003800000 */
[----:B------:R-:W3:Y:S02]  /*02a0*/  LDCU.64 UR4, c[0x0][0x348] ;  /* 0x00006900ff0477ac */ /* 0x000ee40008000a00 */
[----:B---3--:R-:W-:Y:S02]  /*02b0*/  UIADD3 UR6, UP1, UPT, UR4, 0x80, URZ ;  /* 0x0000008004067890 */ /* 0x008fe4000ff3e0ff */
[----:B------:R-:W-:Y:S02]  /*02c0*/  UIADD3 UR4, UP0, UPT, UR4, 0x180, URZ ;  /* 0x0000018004047890 */ /* 0x000fe4000ff1e0ff */
[----:B------:R-:W-:Y:S02]  /*02d0*/  UIADD3.X UR7, UPT, UPT, URZ, UR5, URZ, UP1, !UPT ;  /* 0x00000005ff077290 */ /* 0x000fe40008ffe4ff */
[----:B------:R-:W-:-:S07]  /*02e0*/  UIADD3.X UR5, UPT, UPT, URZ, UR5, URZ, UP0, !UPT ;  /* 0x00000005ff057290 */ /* 0x000fce00087fe4ff */
[----:B------:R3:W-:Y:S02]  /*02f0*/  UTMACCTL.PF [UR6] ;  /* 0x00000000060079b9 */ /* 0x0007e40008040000 */
[----:B------:R3:W-:Y:S02]  /*0300*/  UTMACCTL.PF [UR4] ;  /* 0x00000000040079b9 */ /* 0x0007e40008040000 */
[----:B---3--:R-:W-:Y:S01]  /*0310*/  NOP ;  /* 0x0000000000007918 */ /* 0x008fe20000000000 */
.L_x_5:
[----:B------:R-:W-:Y:S05]  /*0320*/  BSYNC.RECONVERGENT B0 ;  /* 0x0000000000007941 */ /* 0x000fea0003800200 */
.L_x_4:
[----:B------:R-:W-:Y:S04]  /*0330*/  BSSY.RECONVERGENT B0, `(.L_x_6) ;  /* 0x000000a000007945 */ /* 0x000fe80003800200 */
        /* <DEDUP_REMOVED lines=9> */
.L_x_7:
[----:B------:R-:W-:Y:S05]  /*03d0*/  BSYNC.RECONVERGENT B0 ;  /* 0x0000000000007941 */ /* 0x000fea0003800200 */
.L_x_6:
[----:B------:R-:W3:Y:S01]  /*03e0*/  LDCU.64 UR4, c[0x0][0x888] ;  /* 0x00011100ff0477ac */ /* 0x000ee20008000a00 */
[----:B------:R-:W-:Y:S02]  /*03f0*/  UISETP.EQ.U32.AND UP1, UPT, UR8, URZ, UPT ;  /* 0x000000ff0800728c */ /* 0x000fe4000bf22070 */
[----:B------:R-:W-:Y:S02]  /*0400*/  UPLOP3.LUT UP3, UPT, UPT, UPT, UPT, 0x80, 0x8 ;  /* 0x000000000008789c */ /* 0x000fe40003f6f070 */
[----:B---3--:R-:W-:-:S04]  /*0410*/  UISETP.NE.U32.AND UP0, UPT, UR4, URZ, UPT ;  /* 0x000000ff0400728c */ /* 0x008fc8000bf05070 */
[----:B------:R-:W-:-:S04]  /*0420*/  UISETP.NE.AND.EX UP0, UPT, UR5, URZ, UPT, UP0 ;  /* 0x000000ff0500728c */ /* 0x000fc8000bf05300 */
[----:B------:R-:W-:-:S04]  /*0430*/  UISETP.EQ.OR.EX UP2, UPT, UR9, URZ, !UP0, UP1 ;  /* 0x000000ff0900728c */ /* 0x000fc8000c742710 */
[----:B------:R-:W-:-:S06]  /*0440*/  UP2UR UR4, UPR, URZ, 0x4 ;  /* 0x00000004ff047883 */ /* 0x000fcc0008000000 */
[----:B------:R-:W-:Y:S01]  /*0450*/  MOV R49, UR4 ;  /* 0x0000000400317c02 */ /* 0x000fe20008000f00 */
[----:B------:R-:W-:Y:S06]  /*0460*/  BRA.U !UP2, `(.L_x_8) ;  /* 0x000000010a207547 */ /* 0x000fec000b800000 */
[----:B------:R-:W-:Y:S01]  /*0470*/  UISETP.NE.U32.AND UP1, UPT, UR8, URZ, UPT ;  /* 0x000000ff0800728c */ /* 0x000fe2000bf25070 */
[----:B-----5:R-:W-:Y:S01]  /*0480*/  FSETP.NEU.AND P0, PT, R27, RZ, PT ;  /* 0x000000ff1b00720b */ /* 0x020fe20003f0d000 */
[----:B------:R-:W-:Y:S02]  /*0490*/  USEL UR4, URZ, 0xffffffff, UP0 ;  /* 0xffffffffff047887 */ /* 0x000fe40008000000 */
[----:B------:R-:W-:-:S10]  /*04a0*/  UISETP.NE.AND.EX UP1, UPT, UR9, URZ, UPT, UP1 ;  /* 0x000000ff0900728c */ /* 0x000fd4000bf25310 */
[----:B------:R-:W-:Y:S01]  /*04b0*/  VOTEU.ANY UP0, P0 ;  /* 0x0000000000ff7886 */ /* 0x000fe20000000100 */
[----:B------:R-:W-:-:S04]  /*04c0*/  @!UP1 USEL UR4, URZ, 0xffffffff, UP0 ;  /* 0xffffffffff049887 */ /* 0x000fc80008000000 */
[----:B------:R-:W-:-:S04]  /*04d0*/  ULOP3.LUT UR4, UR4, 0x1, URZ, 0xc0, !UPT ;  /* 0x0000000104047892 */ /* 0x000fc8000f8ec0ff */
[----:B------:R-:W-:-:S11]  /*04e0*/  UISETP.NE.U32.AND UP3, UPT, UR4, 0x1, UPT ;  /* 0x000000010400788c */ /* 0x000fd6000bf65070 */
.L_x_8:
[----:B-1----:R-:W1:Y:S01]  /*04f0*/  SHFL.IDX PT, R2, R46, RZ, 0x1f ;  /* 0x00001fff2e027589 */ /* 0x002e6200000e0000 */
[----:B------:R-:W-:-:S04]  /*0500*/  UISETP.NE.AND UP0, UPT, UR17, 0x2, UPT ;  /* 0x000000021100788c */ /* 0x000fc8000bf05270 */
[----:B------:R-:W-:Y:S01]  /*0510*/  USEL UR48, URZ, 0x1, UP0 ;  /* 0x00000001ff307887 */ /* 0x000fe20008000000 */
[----:B-1----:R-:W-:-:S13]  /*0520*/  ISETP.NE.AND P0, PT, R2, RZ, PT ;  /* 0x000000ff0200720c */ /* 0x002fda0003f05270 */
[----:B------:R-:W-:Y:S05]  /*0530*/  @P0 BRA `(.L_x_9) ;  /* 0x0000000000580947 */ /* 0x000fea0003800000 */
[----:B------:R-:W1:Y:S01]  /*0540*/  S2UR UR4, SR_CgaCtaId ;  /* 0x00000000000479c3 */ /* 0x000e620000008800 */
[----:B------:R-:W-:Y:S01]  /*0550*/  UMOV UR5, 0x400 ;  /* 0x0000040000057882 */ /* 0x000fe20000000000 */
[----:B------:R-:W-:Y:S01]  /*0560*/  UMOV UR8, 0x1 ;  /* 0x0000000100087882 */ /* 0x000fe20000000000 */
[----:B------:R-:W-:Y:S01]  /*0570*/  UMOV UR6, 0x2 ;  /* 0x0000000200067882 */ /* 0x000fe20000000000 */
[----:B------:R-:W-:-:S04]  /*0580*/  UIADD3 UR8, UPT, UPT, -UR8, 0x100000, URZ ;  /* 0x0010000008087890 */ /* 0x000fc8000fffe1ff */
[----:B------:R-:W-:Y:S02]  /*0590*/  USHF.L.U32 UR9, UR8, 0xb, URZ ;  /* 0x0000000b08097899 */ /* 0x000fe400080006ff */
[----:B------:R-:W-:Y:S02]  /*05a0*/  USHF.L.U32 UR8, UR8, 0x1, URZ ;  /* 0x0000000108087899 */ /* 0x000fe400080006ff */
[----:B------:R-:W-:-:S04]  /*05b0*/  UIADD3 UR6, UPT, UPT, -UR6, 0x100000, URZ ;  /* 0x0010000006067890 */ /* 0x000fc8000fffe1ff */
[----:B------:R-:W-:Y:S02]  /*05c0*/  USHF.L.U32 UR7, UR6, 0xb, URZ ;  /* 0x0000000b06077899 */ /* 0x000fe400080006ff */
[----:B------:R-:W-:Y:S01]  /*05d0*/  USHF.L.U32 UR6, UR6, 0x1, URZ ;  /* 0x0000000106067899 */ /* 0x000fe200080006ff */
[----:B------:R-:W-:Y:S01]  /*05e0*/  ELECT P0, URZ, PT ;  /* 0x0000000000ff782f */ /* 0x000fe20003800000 */
[----:B-1----:R-:W-:Y:S01]  /*05f0*/  ULEA UR4, UR4, UR5, 0x18 ;  /* 0x0000000504047291 */ /* 0x002fe2000f8ec0ff */
[----:B------:R-:W1:Y:S11]  /*0600*/  FENCE.VIEW.ASYNC.S ;  /* 0x00000000000073c6 */ /* 0x000e760000000000 */
[----:B-1----:R1:W3:Y:S01]  /*0610*/  SYNCS.EXCH.64 URZ, [UR4], UR8 ;  /* 0x0000000804ff75b2 */ /* 0x0022e20008000100 */
[----:B------:R1:W4:Y:S01]  /*0620*/  SYNCS.EXCH.64 URZ, [UR4+0x20], UR6 ;  /* 0x0000200604ff75b2 */ /* 0x0003220008000100 */
[----:B------:R1:W1:Y:S01]  /*0630*/  SYNCS.EXCH.64 URZ, [UR4+0x8], UR8 ;  /* 0x0000080804ff75b2 */ /* 0x0002620008000100 */
[----:B------:R1:W1:Y:S01]  /*0640*/  SYNCS.EXCH.64 URZ, [UR4+0x28], UR6 ;  /* 0x0000280604ff75b2 */ /* 0x0002620008000100 */
[----:B------:R1:W1:Y:S01]  /*0650*/  SYNCS.EXCH.64 URZ, [UR4+0x10], UR8 ;  /* 0x0000100804ff75b2 */ /* 0x0002620008000100 */
[----:B------:R1:W1:Y:S01]  /*0660*/  SYNCS.EXCH.64 URZ, [UR4+0x30], UR6 ;  /* 0x0000300604ff75b2 */ /* 0x0002620008000100 */
[----:B------:R1:W1:Y:S01]  /*0670*/  SYNCS.EXCH.64 URZ, [UR4+0x18], UR8 ;  /* 0x0000180804ff75b2 */ /* 0x0002620008000100 */
[----:B------:R1:W1:Y:S01]  /*0680*/  SYNCS.EXCH.64 URZ, [UR4+0x38], UR6 ;  /* 0x0000380604ff75b2 */ /* 0x0002620008000100 */
[----:B------:R-:W-:Y:S01]  /*0690*/  NOP ;  /* 0x0000000000007918 */ /* 0x000fe20000000000 */
.L_x_9:
[----:B------:R-:W2:Y:S01]  /*06a0*/  SHFL.IDX PT, R2, R46, RZ, 0x1f ;  /* 0x00001fff2e027589 */ /* 0x000ea200000e0000 */
[----:B------:R-:W-:Y:S01]  /*06b0*/  NOP ;  /* 0x0000000000007918 */ /* 0x000fe20000000000 */
[----:B--2---:R-:W-:-:S13]  /*06c0*/  ISETP.NE.AND P0, PT, R2, 0x1, PT ;  /* 0x000000010200780c */ /* 0x004fda0003f05270 */
[----:B------:R-:W-:Y:S05]  /*06d0*/  @P0 BRA `(.L_x_10) ;  /* 0x0000000000580947 */ /* 0x000fea0003800000 */
[----:B-1----:R-:W1:Y:S01]  /*06e0*/  S2UR UR4, SR_CgaCtaId ;  /* 0x00000000000479c3 */ /* 0x002e620000008800 */
        /* <DEDUP_REMOVED lines=12> */
[----:B-1----:R2:W1:Y:S01]  /*07b0*/  SYNCS.EXCH.64 URZ, [UR4+0x40], UR8 ;  /* 0x0000400804ff75b2 */ /* 0x0024620008000100 */
[----:B------:R2:W1:Y:S01]  /*07c0*/  SYNCS.EXCH.64 URZ, [UR4+0x60], UR6 ;  /* 0x0000600604ff75b2 */ /* 0x0004620008000100 */
[----:B------:R2:W1:Y:S01]  /*07d0*/  SYNCS.EXCH.64 URZ, [UR4+0x48], UR8 ;  /* 0x0000480804ff75b2 */ /* 0x0004620008000100 */
[----:B------:R2:W1:Y:S01]  /*07e0*/  SYNCS.EXCH.64 URZ, [UR4+0x68], UR6 ;  /* 0x0000680604ff75b2 */ /* 0x0004620008000100 */
[----:B------:R2:W1:Y:S01]  /*07f0*/  SYNCS.EXCH.64 URZ, [UR4+0x50], UR8 ;  /* 0x0000500804ff75b2 */ /* 0x0004620008000100 */
[----:B------:R2:W1:Y:S01]  /*0800*/  SYNCS.EXCH.64 URZ, [UR4+0x70], UR6 ;  /* 0x0000700604ff75b2 */ /* 0x0004620008000100 */
[----:B------:R2:W1:Y:S01]  /*0810*/  SYNCS.EXCH.64 URZ, [UR4+0x58], UR8 ;  /* 0x0000580804ff75b2 */ /* 0x0004620008000100 */
[----:B------:R2:W1:Y:S02]  /*0820*/  SYNCS.EXCH.64 URZ, [UR4+0x78], UR6 ;  /* 0x0000780604ff75b2 */ /* 0x0004640008000100 */
[----:B--2---:R-:W-:Y:S01]  /*0830*/  NOP ;  /* 0x0000000000007918 */ /* 0x004fe20000000000 */
.L_x_10:
[----:B------:R-:W2:Y:S01]  /*0840*/  SHFL.IDX PT, R2, R46, RZ, 0x1f ;  /* 0x00001fff2e027589 */ /* 0x000ea200000e0000 */
[----:B------:R-:W-:Y:S01]  /*0850*/  NOP ;  /* 0x0000000000007918 */ /* 0x000fe20000000000 */
[----:B--2---:R-:W-:-:S13]  /*0860*/  ISETP.NE.AND P0, PT, R2, 0x3, PT ;  /* 0x000000030200780c */ /* 0x004fda0003f05270 */
[----:B------:R-:W-:Y:S05]  /*0870*/  @P0 BRA `(.L_x_11) ;  /* 0x0000000000300947 */ /* 0x000fea0003800000 */
[----:B-1----:R-:W1:Y:S01]  /*0880*/  S2UR UR6, SR_CgaCtaId ;  /* 0x00000000000679c3 */ /* 0x002e620000008800 */
[----:B------:R-:W-:Y:S01]  /*0890*/  UMOV UR4, 0x400 ;  /* 0x0000040000047882 */ /* 0x000fe20000000000 */
[----:B------:R-:W-:Y:S01]  /*08a0*/  UMOV UR5, 0x20 ;  /* 0x0000002000057882 */ /* 0x000fe20000000000 */
[----:B------:R-:W-:Y:S01]  /*08b0*/  ELECT P0, URZ, PT ;  /* 0x0000000000ff782f */ /* 0x000fe20003800000 */
[----:B-1----:R-:W-:Y:S02]  /*08c0*/  ULEA UR6, UR6, UR4, 0x18 ;  /* 0x0000000406067291 */ /* 0x002fe4000f8ec0ff */
[----:B------:R-:W-:-:S04]  /*08d0*/  UIADD3 UR4, UPT, UPT, -UR5, 0x100000, URZ ;  /* 0x0010000005047890 */ /* 0x000fc8000fffe1ff */
[----:B------:R-:W-:Y:S02]  /*08e0*/  USHF.L.U32 UR5, UR4, 0xb, URZ ;  /* 0x0000000b04057899 */ /* 0x000fe400080006ff */
[----:B------:R-:W-:Y:S01]  /*08f0*/  USHF.L.U32 UR4, UR4, 0x1, URZ ;  /* 0x0000000104047899 */ /* 0x000fe200080006ff */
[----:B------:R-:W1:Y:S11]  /*0900*/  FENCE.VIEW.ASYNC.S ;  /* 0x00000000000073c6 */ /* 0x000e760000000000 */
[----:B-1----:R2:W1:Y:S01]  /*0910*/  SYNCS.EXCH.64 URZ, [UR6+0x80], UR4 ;  /* 0x0000800406ff75b2 */ /* 0x0024620008000100 */
[----:B------:R2:W1:Y:S02]  /*0920*/  SYNCS.EXCH.64 URZ, [UR6+0x88], UR4 ;  /* 0x0000880406ff75b2 */ /* 0x0004640008000100 */
[----:B--2---:R-:W-:Y:S01]  /*0930*/  NOP ;  /* 0x0000000000007918 */ /* 0x004fe20000000000 */
.L_x_11:
[----:B------:R-:W2:Y:S01]  /*0940*/  SHFL.IDX PT, R2, R46, RZ, 0x1f ;  /* 0x00001fff2e027589 */ /* 0x000ea200000e0000 */
[----:B------:R-:W-:Y:S01]  /*0950*/  NOP ;  /* 0x0000000000007918 */ /* 0x000fe20000000000 */
[----:B--2---:R-:W-:-:S13]  /*0960*/  ISETP.NE.AND P0, PT, R2, 0x4, PT ;  /* 0x000000040200780c */ /* 0x004fda0003f05270 */
[----:B------:R-:W-:Y:S05]  /*0970*/  @P0 BRA `(.L_x_12) ;  /* 0x00000000004c0947 */ /* 0x000fea0003800000 */
[----:B-1----:R-:W1:Y:S01]  /*0980*/  S2UR UR6, SR_CgaCtaId ;  /* 0x00000000000679c3 */ /* 0x002e620000008800 */
[----:B------:R-:W-:Y:S01]  /*0990*/  UMOV UR4, 0x1e0 ;  /* 0x000001e000047882 */ /* 0x000fe20000000000 */
[----:B------:R-:W-:Y:S01]  /*09a0*/  UMOV UR5, 0x400 ;  /* 0x0000040000057882 */ /* 0x000fe20000000000 */
[----:B------:R-:W-:Y:S01]  /*09b0*/  USEL UR4, UR4, 0x1a0, UP3 ;  /* 0x000001a004047887 */ /* 0x000fe20009800000 */
[----:B------:R-:W-:Y:S01]  /*09c0*/  UMOV UR8, 0x1 ;  /* 0x0000000100087882 */ /* 0x000fe20000000000 */
[----:B------:R-:W-:Y:S01]  /*09d0*/  ELECT P0, URZ, PT ;  /* 0x0000000000ff782f */ /* 0x000fe20003800000 */
[----:B------:R-:W-:-:S04]  /*09e0*/  UIADD3 UR8, UPT, UPT, -UR8, 0x100000, URZ ;  /* 0x0010000008087890 */ /* 0x000fc8000fffe1ff */
[----:B------:R-:W-:Y:S02]  /*09f0*/  USHF.L.U32 UR9, UR8, 0xb, URZ ;  /* 0x0000000b08097899 */ /* 0x000fe400080006ff */
[----:B------:R-:W-:Y:S02]  /*0a00*/  USHF.L.U32 UR8, UR8, 0x1, URZ ;  /* 0x0000000108087899 */ /* 0x000fe400080006ff */
[----:B-1----:R-:W-:Y:S02]  /*0a10*/  ULEA UR6, UR6, UR5, 0x18 ;  /* 0x0000000506067291 */ /* 0x002fe4000f8ec0ff */
[----:B------:R-:W-:-:S04]  /*0a20*/  UIADD3 UR4, UPT, UPT, -UR4, 0x100000, URZ ;  /* 0x0010000004047890 */ /* 0x000fc8000fffe1ff */
[----:B------:R-:W-:Y:S02]  /*0a30*/  USHF.L.U32 UR5, UR4, 0xb, URZ ;  /* 0x0000000b04057899 */ /* 0x000fe400080006ff */
[----:B------:R-:W-:Y:S01]  /*0a40*/  USHF.L.U32 UR4, UR4, 0x1, URZ ;  /* 0x0000000104047899 */ /* 0x000fe200080006ff */
[----:B------:R-:W1:Y:S03]  /*0a50*/  FENCE.VIEW.ASYNC.S ;  /* 0x00000000000073c6 */ /* 0x000e660000000000 */
[----:B-1----:R2:W1:Y:S08]  /*0a60*/  SYNCS.EXCH.64 URZ, [UR6+0x90], UR8 ;  /* 0x0000900806ff75b2 */ /* 0x0024700008000100 */
[----:B------:R2:W1:Y:S01]  /*0a70*/  SYNCS.EXCH.64 URZ, [UR6+0xa0], UR4 ;  /* 0x0000a00406ff75b2 */ /* 0x0004620008000100 */
[----:B------:R2:W1:Y:S01]  /*0a80*/  SYNCS.EXCH.64 URZ, [UR6+0x98], UR8 ;  /* 0x0000980806ff75b2 */ /* 0x0004620008000100 */
[----:B------:R2:W1:Y:S02]  /*0a90*/  SYNCS.EXCH.64 URZ, [UR6+0xa8], UR4 ;  /* 0x0000a80406ff75b2 */ /* 0x0004640008000100 */
[----:B--2---:R-:W-:Y:S01]  /*0aa0*/  NOP ;  /* 0x0000000000007918 */ /* 0x004fe20000000000 */
.L_x_12:
        /* <DEDUP_REMOVED lines=26> */
.L_x_13:
[----:B------:R-:W2:Y:S01]  /*0c50*/  SHFL.IDX PT, R2, R46, RZ, 0x1f ;  /* 0x00001fff2e027589 */ /* 0x000ea200000e0000 */
[----:B------:R-:W-:Y:S01]  /*0c60*/  NOP ;  /* 0x0000000000007918 */ /* 0x000fe20000000000 */
[----:B--2---:R-:W-:-:S13]  /*0c70*/  ISETP.NE.AND P0, PT, R2, 0x3, PT ;  /* 0x000000030200780c */ /* 0x004fda0003f05270 */
[----:B------:R-:W-:Y:S05]  /*0c80*/  @P0 BRA `(.L_x_14) ;  /* 0x0000000000380947 */ /* 0x000fea0003800000 */
[----:B------:R-:W2:Y:S01]  /*0c90*/  S2UR UR5, SR_CgaCtaId ;  /* 0x00000000000579c3 */ /* 0x000ea20000008800 */
[----:B-1----:R-:W-:Y:S01]  /*0ca0*/  UMOV UR4, 0x400 ;  /* 0x0000040000047882 */ /* 0x002fe20000000000 */
[----:B------:R-:W-:Y:S01]  /*0cb0*/  UMOV UR6, 0x20 ;  /* 0x0000002000067882 */ /* 0x000fe20000000000 */
[----:B------:R-:W-:Y:S01]  /*0cc0*/  ELECT P0, URZ, PT ;  /* 0x0000000000ff782f */ /* 0x000fe20003800000 */
[----:B------:R-:W-:-:S04]  /*0cd0*/  UIADD3 UR6, UPT, UPT, -UR6, 0x100000, URZ ;  /* 0x0010000006067890 */ /* 0x000fc8000fffe1ff */
[----:B------:R-:W-:Y:S02]  /*0ce0*/  USHF.L.U32 UR7, UR6, 0xb, URZ ;  /* 0x0000000b06077899 */ /* 0x000fe400080006ff */
[----:B------:R-:W-:Y:S02]  /*0cf0*/  USHF.L.U32 UR6, UR6, 0x1, URZ ;  /* 0x0000000106067899 */ /* 0x000fe400080006ff */
[----:B--2---:R-:W-:Y:S01]  /*0d00*/  ULEA UR4, UR5, UR4, 0x18 ;  /* 0x0000000405047291 */ /* 0x004fe2000f8ec0ff */
[----:B------:R-:W1:Y:S11]  /*0d10*/  FENCE.VIEW.ASYNC.S ;  /* 0x00000000000073c6 */ /* 0x000e760000000000 */
[----:B-1----:R2:W1:Y:S01]  /*0d20*/  SYNCS.EXCH.64 URZ, [UR4+0xf0], UR6 ;  /* 0x0000f00604ff75b2 */ /* 0x0024620008000100 */
[----:B------:R2:W1:Y:S01]  /*0d30*/  SYNCS.EXCH.64 URZ, [UR4+0x100], UR6 ;  /* 0x0001000604ff75b2 */ /* 0x0004620008000100 */
[----:B------:R2:W1:Y:S01]  /*0d40*/  SYNCS.EXCH.64 URZ, [UR4+0xf8], UR6 ;  /* 0x0000f80604ff75b2 */ /* 0x0004620008000100 */
[----:B------:R2:W1:Y:S02]  /*0d50*/  SYNCS.EXCH.64 URZ, [UR4+0x108], UR6 ;  /* 0x0001080604ff75b2 */ /* 0x0004640008000100 */
[----:B--2---:R-:W-:Y:S01]  /*0d60*/  NOP ;  /* 0x0000000000007918 */ /* 0x004fe20000000000 */
.L_x_14:
[----:B-1----:R-:W1:Y:S01]  /*0d70*/  LDCU UR4, c[0x0][0x36c] ;  /* 0x00006d80ff0477ac */ /* 0x002e620008000800 */
[----:B------:R-:W-:Y:S01]  /*0d80*/  ISETP.NE.OR P3, PT, R0, 0x2, !P3 ;  /* 0x000000020000780c */ /* 0x000fe20005f65670 */
[----:B------:R-:W-:Y:S01]  /*0d90*/  NOP ;  /* 0x0000000000007918 */ /* 0x000fe20000000000 */
[----:B------:R-:W-:Y:S01]  /*0da0*/  LOP3.LUT R0, R57, 0x1f, RZ, 0xc0, !PT ;  /* 0x0000001f39007812 */ /* 0x000fe200078ec0ff */
[----:B------:R-:W-:Y:S02]  /*0db0*/  UISETP.NE.AND UP4, UPT, UR17, URZ, UPT ;  /* 0x000000ff1100728c */ /* 0x000fe4000bf85270 */
[----:B-1----:R-:W-:-:S09]  /*0dc0*/  UISETP.EQ.U32.AND UP5, UPT, UR4, 0x1, UPT ;  /* 0x000000010400788c */ /* 0x002fd2000bfa2070 */
[----:B------:R-:W-:Y:S05]  /*0dd0*/  BRA.U !UP5, `(.L_x_15) ;  /* 0x000000010d087547 */ /* 0x000fea000b800000 */
[----:B---34-:R-:W-:Y:S01]  /*0de0*/  UCGABAR_ARV ;  /* 0x00000000000079c7 */ /* 0x018fe20008000000 */
[----:B------:R-:W-:Y:S05]  /*0df0*/  BRA `(.L_x_16) ;  /* 0x0000000000047947 */ /* 0x000fea0003800000 */
.L_x_15:
[----:B---34-:R-:W-:Y:S01]  /*0e00*/  NOP ;  /* 0x0000000000007918 */ /* 0x018fe20000000000 */
.L_x_16:
[----:B------:R-:W1:Y:S01]  /*0e10*/  S2UR UR7, SR_CTAID.X ;  /* 0x00000000000779c3 */ /* 0x000e620000002500 */
[----:B------:R-:W-:-:S05]  /*0e20*/  CS2R.32 R48, SR_CgaSize ;  /* 0x0000000000307805 */ /* 0x000fca0000008a00 */
[----:B------:R-:W-:-:S05]  /*0e30*/  IMAD R48, R48, -0xa0, RZ ;  /* 0xffffff6030307824 */ /* 0x000fca00078e02ff */
[----:B------:R-:W-:-:S14]  /*0e40*/  R2UR UR5, R48 ;  /* 0x00000000300572ca */ /* 0x000fdc00000e0000 */
[----:B------:R-:W2:Y:S01]  /*0e50*/  LDCU UR5, c[0x0][UR5+0x2b0] ;  /* 0x00005600050577ac */ /* 0x000ea20008000800 */
[----:B------:R-:W-:-:S05]  /*0e60*/  CS2R.32 R48, SR_CgaSize ;  /* 0x0000000000307805 */ /* 0x000fca0000008a00 */
[----:B------:R-:W-:-:S05]  /*0e70*/  IMAD R48, R48, -0xa0, RZ ;  /* 0xffffff6030307824 */ /* 0x000fca00078e02ff */
[----:B------:R-:W-:-:S14]  /*0e80*/  R2UR UR4, R48 ;  /* 0x00000000300472ca */ /* 0x000fdc00000e0000 */
[----:B------:R-:W3:Y:S01]  /*0e90*/  LDCU UR4, c[0x0][UR4+0x2b4] ;  /* 0x00005680040477ac */ /* 0x000ee20008000800 */
[----:B------:R-:W4:Y:S01]  /*0ea0*/  S2UR UR8, SR_CTAID.Y ;  /* 0x00000000000879c3 */ /* 0x000f220000002600 */
[----:B------:R-:W-:-:S05]  /*0eb0*/  CS2R.32 R48, SR_CgaSize ;  /* 0x0000000000307805 */ /* 0x000fca0000008a00 */
[----:B------:R-:W-:-:S05]  /*0ec0*/  IMAD R48, R48, -0xa0, RZ ;  /* 0xffffff6030307824 */ /* 0x000fca00078e02ff */
[----:B------:R-:W-:-:S14]  /*0ed0*/  R2UR UR9, R48 ;  /* 0x00000000300972ca */ /* 0x000fdc00000e0000 */
[----:B------:R-:W3:Y:S01]  /*0ee0*/  LDCU UR9, c[0x0][UR9+0x2a0] ;  /* 0x00005400090977ac */ /* 0x000ee20008000800 */
[----:B------:R-:W-:-:S05]  /*0ef0*/  CS2R.32 R48, SR_CgaSize ;  /* 0x0000000000307805 */ /* 0x000fca0000008a00 */
[----:B------:R-:W-:-:S05]  /*0f00*/  IMAD R48, R48, -0xa0, RZ ;  /* 0xffffff6030307824 */ /* 0x000fca00078e02ff */
[----:B------:R-:W-:-:S14]  /*0f10*/  R2UR UR10, R48 ;  /* 0x00000000300a72ca */ /* 0x000fdc00000e0000 */
[----:B------:R-:W3:Y:S01]  /*0f20*/  LDCU UR10, c[0x0][UR10+0x2a4] ;  /* 0x000054800a0a77ac */ /* 0x000ee20008000800 */
[----:B------:R-:W3:Y:S01]  /*0f30*/  S2UR UR11, SR_CgaCtaId ;  /* 0x00000000000b79c3 */ /* 0x000ee20000008800 */
[----:B------:R-:W3:Y:S01]  /*0f40*/  LDCU UR21, c[0x0][0xb24] ;  /* 0x00016480ff1577ac */ /* 0x000ee20008000800 */
[----:B------:R-:W3:Y:S01]  /*0f50*/  LDCU UR42, c[0x0][0xb24] ;  /* 0x00016480ff2a77ac */ /* 0x000ee20008000800 */
[----:B-1----:R-:W-:-:S05]  /*0f60*/  I2FP.F32.U32 R3, UR7 ;  /* 0x0000000700037c45 */ /* 0x002fca0008201000 */
[----:B------:R-:W1:Y:S01]  /*0f70*/  S2UR UR36, SR_CTAID.Z ;  /* 0x00000000002479c3 */ /* 0x000e620000002700 */
[----:B------:R-:W1:Y:S01]  /*0f80*/  LDCU UR27, c[0x0][0xb30] ;  /* 0x00016600ff1b77ac */ /* 0x000e620008000800 */
[----:B--2---:R-:W-:Y:S01]  /*0f90*/  FMUL R3, R3, UR5 ;  /* 0x0000000503037c20 */ /* 0x004fe20008400000 */
[----:B------:R-:W-:Y:S01]  /*0fa0*/  UMOV UR16, UR7 ;  /* 0x0000000700107c82 */ /* 0x000fe20008000000 */
[----:B----4-:R-:W-:Y:S01]  /*0fb0*/  I2FP.F32.U32 R2, UR8 ;  /* 0x0000000800027c45 */ /* 0x010fe20008201000 */
[----:B------:R-:W-:-:S03]  /*0fc0*/  UMOV UR20, UR8 ;  /* 0x0000000800147c82 */ /* 0x000fc60008000000 */
[----:B------:R-:W2:Y:S01]  /*0fd0*/  F2I.U32.TRUNC.NTZ R3, R3 ;  /* 0x0000000300037305 */ /* 0x000ea2000020f000 */
[----:B---3--:R-:W-:Y:S01]  /*0fe0*/  UISETP.GE.AND UP2, UPT, UR21, 0x1, UPT ;  /* 0x000000011500788c */ /* 0x008fe2000bf46270 */
[----:B------:R-:W-:Y:S01]  /*0ff0*/  FMUL R2, R2, UR4 ;  /* 0x0000000402027c20 */ /* 0x000fe20008400000 */
[----:B------:R-:W-:-:S05]  /*1000*/  USHF.L.U32 UR28, UR11, 0xb, URZ ;  /* 0x0000000b0b1c7899 */ /* 0x000fca00080006ff */
[----:B------:R-:W3:Y:S01]  /*1010*/  F2I.U32.TRUNC.NTZ R2, R2 ;  /* 0x0000000200027305 */ /* 0x000ee2000020f000 */
[----:B--2---:R-:W-:Y:S02]  /*1020*/  R2UR UR4, R3 ;  /* 0x00000000030472ca */ /* 0x004fe400000e0000 */
[----:B---3--:R-:W-:Y:S02]  /*1030*/  R2UR UR6, R2 ;  /* 0x00000000020672ca */ /* 0x008fe400000e0000 */
[----:B------:R-:W-:-:S09]  /*1040*/  PRMT R2, RZ, 0x7610, R2 ;  /* 0x00007610ff027816 */ /* 0x000fd20000000002 */
[----:B------:R-:W-:-:S04]  /*1050*/  UIADD3 UR5, UPT, UPT, -UR4, URZ, URZ ;  /* 0x000000ff04057290 */ /* 0x000fc8000fffe1ff */
[----:B------:R-:W-:Y:S02]  /*1060*/  UIMAD UR5, UR9, UR5, UR7 ;  /* 0x00000005090572a4 */ /* 0x000fe4000f8e0207 */
[----:B------:R-:W-:-:S04]  /*1070*/  UIADD3 UR4, UPT, UPT, -UR6, URZ, URZ ;  /* 0x000000ff06047290 */ /* 0x000fc8000fffe1ff */
[----:B------:R-:W-:Y:S01]  /*1080*/  IMAD.U32 R48, RZ, RZ, UR5 ;  /* 0x00000005ff307e24 */ /* 0x000fe2000f8e00ff */
[----:B------:R-:W-:-:S06]  /*1090*/  UIMAD UR4, UR10, UR4, UR8 ;  /* 0x000000040a0472a4 */ /* 0x000fcc000f8e0208 */
[----:B------:R-:W-:Y:S01]  /*10a0*/  IMAD.U32 R47, RZ, RZ, UR4 ;  /* 0x00000004ff2f7e24 */ /* 0x000fe2000f8e00ff */
[----:B-1----:R-:W-:Y:S06]  /*10b0*/  BRA.U UP4, `(.L_x_17) ;  /* 0x00000001042c7547 */ /* 0x002fec000b800000 */
[----:B------:R-:W-:Y:S02]  /*10c0*/  R2UR UR5, R47 ;  /* 0x000000002f0572ca */ /* 0x000fe400000e0000 */
[----:B------:R-:W-:-:S11]  /*10d0*/  R2UR UR4, R48 ;  /* 0x00000000300472ca */ /* 0x000fd600000e0000 */
[----:B------:R-:W-:Y:S02]  /*10e0*/  UISETP.NE.AND UP0, UPT, UR5, URZ, UPT ;  /* 0x000000ff0500728c */ /* 0x000fe4000bf05270 */
[----:B------:R-:W-:Y:S02]  /*10f0*/  UISETP.NE.AND UP1, UPT, UR5, 0x1, UPT ;  /* 0x000000010500788c */ /* 0x000fe4000bf25270 */
[----:B------:R-:W-:-:S04]  /*1100*/  UISETP.EQ.OR UP0, UPT, UR4, URZ, !UP0 ;  /* 0x000000ff0400728c */ /* 0x000fc8000c702670 */
[----:B------:R-:W-:Y:S02]  /*1110*/  USEL UR5, URZ, 0x1, !UP0 ;  /* 0x00000001ff057887 */ /* 0x000fe4000c000000 */
[----:B------:R-:W-:Y:S02]  /*1120*/  UISETP.NE.AND UP0, UPT, UR4, URZ, UPT ;  /* 0x000000ff0400728c */ /* 0x000fe4000bf05270 */
[----:B------:R-:W-:-:S04]  /*1130*/  USEL UR4, URZ, 0x2, UP1 ;  /* 0x00000002ff047887 */ /* 0x000fc80008800000 */
[----:B------:R-:W-:-:S04]  /*1140*/  USEL UR4, UR4, 0x2, UP0 ;  /* 0x0000000204047887 */ /* 0x000fc80008000000 */
[----:B------:R-:W-:-:S06]  /*1150*/  UIADD3 UR4, UPT, UPT, UR5, UR4, URZ ;  /* 0x0000000405047290 */ /* 0x000fcc000fffe0ff */
[----:B------:R-:W-:Y:S02]  /*1160*/  IMAD.U32 R2, RZ, RZ, UR4 ;  /* 0x00000004ff027e24 */ /* 0x000fe4000f8e00ff */
.L_x_17:
[----:B------:R-:W-:Y:S05]  /*1170*/  BRA.U !UP2, `(.L_x_18) ;  /* 0x000000010ad47547 */ /* 0x000fea000b800000 */
[----:B------:R-:W1:Y:S01]  /*1180*/  LDCU.128 UR12, c[0x0][0xb10] ;  /* 0x00016200ff0c77ac */ /* 0x000e620008000c00 */
[----:B------:R-:W2:Y:S01]  /*1190*/  LDCU UR6, c[0x0][0x370] ;  /* 0x00006e00ff0677ac */ /* 0x000ea20008000800 */
[----:B------:R-:W3:Y:S01]  /*11a0*/  LDCU UR5, c[0x0][0x374] ;  /* 0x00006e80ff0577ac */ /* 0x000ee20008000800 */
[----:B------:R-:W4:Y:S01]  /*11b0*/  LDCU UR26, c[0x0][0xb0c] ;  /* 0x00016180ff1a77ac */ /* 0x000f220008000800 */
[----:B------:R-:W4:Y:S01]  /*11c0*/  LDCU UR4, c[0x0][0xb20] ;  /* 0x00016400ff0477ac */ /* 0x000f220008000800 */
[----:B------:R-:W4:Y:S01]  /*11d0*/  LDCU.64 UR8, c[0x0][0xb28] ;  /* 0x00016500ff0877ac */ /* 0x000f220008000a00 */
[----:B-1----:R-:W-:Y:S02]  /*11e0*/  UISETP.NE.AND UP0, UPT, UR14, 0x1, UPT ;  /* 0x000000010e00788c */ /* 0x002fe4000bf05270 */
[----:B---3--:R-:W-:Y:S02]  /*11f0*/  UIMAD.WIDE.U32 UR10, UR5, UR15, URZ ;  /* 0x0000000f050a72a5 */ /* 0x008fe4000f8e00ff */
[----:B--2---:R-:W-:-:S02]  /*1200*/  UIMAD.WIDE.U32 UR22, UR6, UR12, URZ ;  /* 0x0000000c061672a5 */ /* 0x004fc4000f8e00ff */
[----:B----4-:R-:W-:Y:S02]  /*1210*/  UISETP.NE.AND UP1, UPT, UR26, 0x1, UPT ;  /* 0x000000011a00788c */ /* 0x010fe4000bf25270 */
[----:B------:R-:W-:Y:S01]  /*1220*/  UISETP.NE.AND UP2, UPT, UR21, 0x1, UPT ;  /* 0x000000011500788c */ /* 0x000fe2000bf45270 */
[----:B------:R-:W-:Y:S02]  /*1230*/  UMOV UR10, UR11 ;  /* 0x0000000b000a7c82 */ /* 0x000fe40008000000 */
[----:B------:R-:W-:Y:S01]  /*1240*/  UMOV UR22, UR23 ;  /* 0x0000001700167c82 */ /* 0x000fe20008000000 */
[----:B------:R-:W-:Y:S02]  /*1250*/  @UP0 USHF.R.U32.HI UR5, URZ, UR4, UR10 ;  /* 0x00000004ff050299 */ /* 0x000fe4000801160a */
[----:B------:R-:W-:Y:S02]  /*1260*/  UIMAD.WIDE.U32 UR24, UR20, UR15, URZ ;  /* 0x0000000f141872a5 */ /* 0x000fe4000f8e00ff */
[----:B------:R-:W-:-:S02]  /*1270*/  UIMAD.WIDE.U32 UR10, UR5, UR8, URZ ;  /* 0x00000008050a72a5 */ /* 0x000fc4000f8e00ff */
[----:B------:R-:W-:Y:S02]  /*1280*/  @UP1 USHF.R.U32.HI UR6, URZ, UR13, UR22 ;  /* 0x0000000dff061299 */ /* 0x000fe40008011616 */
[----:B------:R-:W-:Y:S02]  /*1290*/  UIMAD.WIDE.U32 UR18, UR16, UR12, URZ ;  /* 0x0000000c101272a5 */ /* 0x000fe4000f8e00ff */
[----:B------:R-:W-:Y:S01]  /*12a0*/  UIMAD.WIDE.U32 UR22, UR6, UR8, URZ ;  /* 0x00000008061672a5 */ /* 0x000fe2000f8e00ff */
[----:B------:R-:W-:Y:S01]  /*12b0*/  UMOV UR24, UR25 ;  /* 0x0000001900187c82 */ /* 0x000fe20008000000 */
[----:B------:R-:W-:Y:S01]  /*12c0*/  UMOV UR10, UR11 ;  /* 0x0000000b000a7c82 */ /* 0x000fe20008000000 */
[----:B------:R-:W-:Y:S02]  /*12d0*/  USHF.R.U32.HI UR24, URZ, UR4, UR24 ;  /* 0x00000004ff187299 */ /* 0x000fe40008011618 */
[----:B------:R-:W-:Y:S02]  /*12e0*/  @UP2 USHF.R.U32.HI UR5, URZ, UR9, UR10 ;  /* 0x00000009ff052299 */ /* 0x000fe4000801160a */
[----:B------:R-:W-:Y:S01]  /*12f0*/  UMOV UR7, UR23 ;  /* 0x0000001700077c82 */ /* 0x000fe20008000000 */
[----:B------:R-:W-:Y:S01]  /*1300*/  UMOV UR18, UR19 ;  /* 0x0000001300127c82 */ /* 0x000fe20008000000 */
[----:B------:R-:W-:-:S02]  /*1310*/  @UP2 USHF.R.U32.HI UR6, URZ, UR9, UR7 ;  /* 0x00000009ff062299 */ /* 0x000fc40008011607 */
[----:B------:R-:W-:Y:S02]  /*1320*/  USHF.R.U32.HI UR18, URZ, UR13, UR18 ;  /* 0x0000000dff127299 */ /* 0x000fe40008011612 */
[----:B------:R-:W-:Y:S02]  /*1330*/  USEL UR4, UR20, UR24, !UP0 ;  /* 0x0000001814047287 */ /* 0x000fe4000c000000 */
[----:B------:R-:W-:Y:S02]  /*1340*/  UIMAD UR7, UR5, UR21, URZ ;  /* 0x00000015050772a4 */ /* 0x000fe4000f8e02ff */
[----:B------:R-:W-:Y:S02]  /*1350*/  USEL UR5, UR16, UR18, !UP1 ;  /* 0x0000001210057287 */ /* 0x000fe4000c800000 */
[----:B------:R-:W-:Y:S02]  /*1360*/  UIMAD UR12, UR6, UR21, URZ ;  /* 0x00000015060c72a4 */ /* 0x000fe4000f8e02ff */
[----:B------:R-:W-:-:S02]  /*1370*/  UISETP.GE.AND UP0, UPT, UR4, UR7, UPT ;  /* 0x000000070400728c */ /* 0x000fc4000bf06270 */
[----:B------:R-:W-:Y:S02]  /*1380*/  UIMAD.WIDE.U32 UR10, UR4, UR8, URZ ;  /* 0x00000008040a72a5 */ /* 0x000fe4000f8e00ff */
[----:B------:R-:W-:Y:S02]  /*1390*/  UISETP.GE.OR UP0, UPT, UR5, UR12, UP0 ;  /* 0x0000000c0500728c */ /* 0x000fe40008706670 */
[----:B------:R-:W-:Y:S02]  /*13a0*/  UIMAD.WIDE.U32 UR12, UR5, UR8, URZ ;  /* 0x00000008050c72a5 */ /* 0x000fe4000f8e00ff */
[----:B------:R-:W-:Y:S01]  /*13b0*/  UIADD3 UR10, UPT, UPT, -UR4, URZ, URZ ;  /* 0x000000ff040a7290 */ /* 0x000fe2000fffe1ff */
[----:B------:R-:W-:Y:S01]  /*13c0*/  UMOV UR8, UR11 ;  /* 0x0000000b00087c82 */ /* 0x000fe20008000000 */
[----:B------:R-:W-:Y:S02]  /*13d0*/  UIADD3 UR11, UPT, UPT, -UR5, URZ, URZ ;  /* 0x000000ff050b7290 */ /* 0x000fe4000fffe1ff */
[----:B------:R-:W-:-:S03]  /*13e0*/  USHF.R.U32.HI UR8, URZ, UR9, UR8 ;  /* 0x00000009ff087299 */ /* 0x000fc60008011608 */
[----:B------:R-:W-:Y:S01]  /*13f0*/  @!UP0 UMOV UR7, UR13 ;  /* 0x0000000d00078c82 */ /* 0x000fe20008000000 */
[----:B------:R-:W-:Y:S02]  /*1400*/  UIMAD UR20, UR14, UR10, UR20 ;  /* 0x0000000a0e1472a4 */ /* 0x000fe4000f8e0214 */
[----:B------:R-:W-:Y:S02]  /*1410*/  USEL UR8, UR4, UR8, !UP2 ;  /* 0x0000000804087287 */ /* 0x000fe4000d000000 */
[----:B------:R-:W-:Y:S02]  /*1420*/  @!UP0 USHF.R.U32.HI UR7, URZ, UR9, UR7 ;  /* 0x00000009ff078299 */ /* 0x000fe40008011607 */
[----:B------:R-:W-:Y:S02]  /*1430*/  UIADD3 UR9, UPT, UPT, -UR8, URZ, URZ ;  /* 0x000000ff08097290 */ /* 0x000fe4000fffe1ff */
[----:B------:R-:W-:Y:S02]  /*1440*/  @!UP0 USEL UR7, UR5, UR7, !UP2 ;  /* 0x0000000705078287 */ /* 0x000fe4000d000000 */
[----:B------:R-:W-:-:S02]  /*1450*/  UIMAD UR9, UR21, UR9, UR4 ;  /* 0x00000009150972a4 */ /* 0x000fc4000f8e0204 */
[----:B------:R-:W-:Y:S02]  /*1460*/  @!UP0 UIADD3 UR8, UPT, UPT, UR8, -UR7, URZ ;  /* 0x8000000708088290 */ /* 0x000fe4000fffe0ff */
[----:B------:R-:W-:Y:S02]  /*1470*/  @!UP0 UIMAD UR6, UR9, UR6, UR7 ;  /* 0x00000006090682a4 */ /* 0x000fe4000f8e0207 */
[----:B------:R-:W-:Y:S02]  /*1480*/  @!UP0 UIMAD UR4, UR8, UR21, UR5 ;  /* 0x00000015080482a4 */ /* 0x000fe4000f8e0205 */
[----:B------:R-:W-:Y:S02]  /*1490*/  UIMAD UR16, UR26, UR11, UR16 ;  /* 0x0000000b1a1072a4 */ /* 0x000fe4000f8e0210 */
[----:B------:R-:W-:Y:S01]  /*14a0*/  UIMAD UR20, UR4, UR14, UR20 ;  /* 0x0000000e041472a4 */ /* 0x000fe2000f8e0214 */
[----:B------:R-:W-:Y:S02]  /*14b0*/  @!UP0 UMOV UR5, UR6 ;  /* 0x0000000600058c82 */ /* 0x000fe40008000000 */
[----:B------:R-:W-:-:S12]  /*14c0*/  UIMAD UR16, UR5, UR26, UR16 ;  /* 0x0000001a051072a4 */ /* 0x000fd8000f8e0210 */
.L_x_18:
[----:B------:R-:W-:Y:S02]  /*14d0*/  UISETP.NE.AND UP1, UPT, UR27, 0x1, UPT ;  /* 0x000000011b00788c */ /* 0x000fe4000bf25270 */
[----:B------:R-:W-:Y:S02]  /*14e0*/  UISETP.NE.AND UP0, UPT, UR17, 0x2, UPT ;  /* 0x000000021100788c */ /* 0x000fe4000bf05270 */
[----:B------:R-:W-:-:S05]  /*14f0*/  ULOP3.LUT UR28, UR28, 0x800, URZ, 0xc0, !UPT ;  /* 0x000008001c1c7892 */ /* 0x000fca000f8ec0ff */
[----:B------:R-:W-:Y:S07]  /*1500*/  BRA.U UP1, `(.L_x_19) ;  /* 0x0000000101447547 */ /* 0x000fee000b800000 */
[----:B------:R-:W1:Y:S01]  /*1510*/  LDCU.128 UR8, c[0x0][0xb10] ;  /* 0x00016200ff0877ac */ /* 0x000e620008000c00 */
[----:B------:R-:W2:Y:S01]  /*1520*/  LDCU UR12, c[0x0][0xb0c] ;  /* 0x00016180ff0c77ac */ /* 0x000ea20008000800 */
[----:B------:R-:W3:Y:S01]  /*1530*/  LDCU UR13, c[0x0][0xb20] ;  /* 0x00016400ff0d77ac */ /* 0x000ee20008000800 */
[----:B-1----:R-:W-:Y:S02]  /*1540*/  UIMAD.WIDE.U32 UR6, UR16, UR8, URZ ;  /* 0x00000008100672a5 */ /* 0x002fe4000f8e00ff */
[----:B------:R-:W-:Y:S02]  /*1550*/  UIMAD.WIDE.U32 UR4, UR20, UR11, URZ ;  /* 0x0000000b140472a5 */ /* 0x000fe4000f8e00ff */
[----:B--2---:R-:W-:Y:S02]  /*1560*/  UISETP.NE.AND UP2, UPT, UR12, 0x1, UPT ;  /* 0x000000010c00788c */ /* 0x004fe4000bf45270 */
[----:B------:R-:W-:Y:S01]  /*1570*/  UISETP.NE.AND UP1, UPT, UR10, 0x1, UPT ;  /* 0x000000010a00788c */ /* 0x000fe2000bf25270 */
[----:B------:R-:W-:-:S02]  /*1580*/  UMOV UR6, UR7 ;  /* 0x0000000700067c82 */ /* 0x000fc40008000000 */
[----:B------:R-:W-:Y:S01]  /*1590*/  UMOV UR4, UR5 ;  /* 0x0000000500047c82 */ /* 0x000fe20008000000 */
[----:B------:R-:W-:Y:S02]  /*15a0*/  USHF.R.U32.HI UR6, URZ, UR9, UR6 ;  /* 0x00000009ff067299 */ /* 0x000fe40008011606 */
[----:B---3--:R-:W-:Y:S02]  /*15b0*/  USHF.R.U32.HI UR4, URZ, UR13, UR4 ;  /* 0x0000000dff047299 */ /* 0x008fe40008011604 */
[----:B------:R-:W-:Y:S02]  /*15c0*/  USEL UR5, UR16, UR6, !UP2 ;  /* 0x0000000610057287 */ /* 0x000fe4000d000000 */
[----:B------:R-:W-:-:S04]  /*15d0*/  USEL UR4, UR20, UR4, !UP1 ;  /* 0x0000000414047287 */ /* 0x000fc8000c800000 */
[----:B------:R-:W-:Y:S02]  /*15e0*/  UIADD3 UR6, UPT, UPT, UR5, -UR4, URZ ;  /* 0x8000000405067290 */ /* 0x000fe4000fffe0ff */
[----:B------:R-:W-:Y:S02]  /*15f0*/  UIADD3 UR4, UPT, UPT, -UR5, UR4, URZ ;  /* 0x0000000405047290 */ /* 0x000fe4000fffe1ff */
[----:B------:R-:W-:Y:S02]  /*1600*/  UIMAD UR20, UR6, UR10, UR20 ;  /* 0x0000000a061472a4 */ /* 0x000fe4000f8e0214 */
[----:B------:R-:W-:-:S12]  /*1610*/  UIMAD UR16, UR4, UR12, UR16 ;  /* 0x0000000c041072a4 */ /* 0x000fd8000f8e0210 */
.L_x_19:
[----:B------:R-:W-:Y:S05]  /*1620*/  BRA.U !UP5, `(.L_x_20) ;  /* 0x000000010d0c7547 */ /* 0x000fea000b800000 */
[----:B------:R-:W-:Y:S01]  /*1630*/  UCGABAR_WAIT ;  /* 0x0000000000007dc7 */ /* 0x000fe20008000000 */
[----:B------:R-:W-:Y:S01]  /*1640*/  CCTL.IVALL ;  /* 0x00000000ff00798f */ /* 0x000fe20002000000 */
[----:B------:R-:W-:Y:S05]  /*1650*/  BRA `(.L_x_21) ;  /* 0x0000000000047947 */ /* 0x000fea0003800000 */
.L_x_20:
[----:B------:R-:W-:Y:S06]  /*1660*/  BAR.SYNC.DEFER_BLOCKING 0x0 ;  /* 0x0000000000007b1d */ /* 0x000fec0000010000 */
.L_x_21:
[----:B------:R-:W-:Y:S05]  /*1670*/  BRA.U UP0, `(.L_x_22) ;  /* 0x0000001100c47547 */ /* 0x000fea000b800000 */
[----:B------:R-:W1:Y:S01]  /*1680*/  LDCU UR6, c[0x0][0x38c] ;  /* 0x00007180ff0677ac */ /* 0x000e620008000800 */
[----:B------:R-:W2:Y:S01]  /*1690*/  S2UR UR8, SR_CgaCtaId ;  /* 0x00000000000879c3 */ /* 0x000ea20000008800 */
[----:B------:R-:W-:Y:S01]  /*16a0*/  PLOP3.LUT P1, PT, PT, PT, UP3, 0x80, 0x8 ;  /* 0x000000000008781c */ /* 0x000fe20003f2f038 */
[----:B------:R-:W-:Y:S01]  /*16b0*/  IMAD.MOV.U32 R12, RZ, RZ, 0x1 ;  /* 0x00000001ff0c7424 */ /* 0x000fe200078e00ff */
[----:B------:R-:W-:Y:S01]  /*16c0*/  UMOV UR7, 0x400 ;  /* 0x0000040000077882 */ /* 0x000fe20000000000 */
[----:B------:R-:W-:Y:S01]  /*16d0*/  UISETP.NE.AND UP1, UPT, UR17, URZ, UPT ;  /* 0x000000ff1100728c */ /* 0x000fe2000bf25270 */
[----:B------:R-:W-:Y:S02]  /*16e0*/  ISETP.EQ.OR P2, PT, R0, RZ, P3 ;  /* 0x000000ff0000720c */ /* 0x000fe40001f42670 */
[----:B------:R-:W-:Y:S02]  /*16f0*/  CS2R R10, SRZ ;  /* 0x00000000000a7805 */ /* 0x000fe4000001ff00 */
[----:B------:R-:W-:Y:S01]  /*1700*/  PLOP3.LUT P1, PT, P1, PT, PT, 0x8, 0x80 ;  /* 0x000000000080781c */ /* 0x000fe20000f2e170 */
[----:B------:R-:W-:Y:S01]  /*1710*/  IMAD.MOV.U32 R9, RZ, RZ, RZ ;  /* 0x000000ffff097224 */ /* 0x000fe200078e00ff */
[----:B------:R-:W3:Y:S01]  /*1720*/  LDCU UR40, c[0x0][0x370] ;  /* 0x00006e00ff2877ac */ /* 0x000ee20008000800 */
[----:B------:R-:W-:Y:S01]  /*1730*/  IMAD.MOV.U32 R8, RZ, RZ, 0x1 ;  /* 0x00000001ff087424 */ /* 0x000fe200078e00ff */
[----:B------:R-:W4:Y:S01]  /*1740*/  LDCU.64 UR26, c[0x0][0x348] ;  /* 0x00006900ff1a77ac */ /* 0x000f220008000a00 */
[----:B-1----:R-:W-:-:S02]  /*1750*/  UIADD3 UR5, UPT, UPT, UR6, 0x3f, URZ ;  /* 0x0000003f06057890 */ /* 0x002fc4000fffe0ff */
[----:B------:R-:W-:Y:S02]  /*1760*/  USHF.R.U32.HI UR45, URZ, 0x6, UR28 ;  /* 0x00000006ff2d7899 */ /* 0x000fe4000801161c */
[----:B------:R-:W-:Y:S02]  /*1770*/  USHF.R.S32.HI UR4, URZ, 0x1f, UR5 ;  /* 0x0000001fff047899 */ /* 0x000fe40008011405 */
[----:B------:R-:W-:Y:S02]  /*1780*/  UIADD3 UR46, UPT, UPT, UR6, 0x7e, URZ ;  /* 0x0000007e062e7890 */ /* 0x000fe4000fffe0ff */
[----:B------:R-:W-:Y:S02]  /*1790*/  ULEA.HI UR4, UR4, UR5, URZ, 0x6 ;  /* 0x0000000504047291 */ /* 0x000fe4000f8f30ff */
[----:B------:R-:W-:Y:S02]  /*17a0*/  UIADD3 UR5, UPT, UPT, UR6, -0x1, URZ ;  /* 0xffffffff06057890 */ /* 0x000fe4000fffe0ff */
[----:B------:R-:W-:-:S02]  /*17b0*/  USHF.R.S32.HI UR43, URZ, 0x6, UR4 ;  /* 0x00000006ff2b7899 */ /* 0x000fc40008011404 */
[----:B------:R-:W-:Y:S02]  /*17c0*/  UISETP.GE.U32.AND UP2, UPT, UR5, -0x7f, UPT ;  /* 0xffffff810500788c */ /* 0x000fe4000bf46070 */
[----:B------:R-:W-:Y:S02]  /*17d0*/  UISETP.LT.U32.AND UP0, UPT, UR43, 0x4, UPT ;  /* 0x000000042b00788c */ /* 0x000fe4000bf01070 */
[----:B--2---:R-:W-:Y:S02]  /*17e0*/  ULEA UR7, UR8, UR7, 0x18 ;  /* 0x0000000708077291 */ /* 0x004fe4000f8ec0ff */
[----:B------:R-:W-:Y:S02]  /*17f0*/  USEL UR41, UR43, 0x4, UP0 ;  /* 0x000000042b297887 */ /* 0x000fe40008000000 */
[----:B------:R-:W-:Y:S02]  /*1800*/  ULEA UR29, UR28, UR7, 0x1 ;  /* 0x000000071c1d7291 */ /* 0x000fe4000f8e08ff */
[----:B------:R-:W-:-:S02]  /*1810*/  UIADD3 UR21, UPT, UPT, UR41, -0x1, URZ ;  /* 0xffffffff29157890 */ /* 0x000fc4000fffe0ff */
[----:B------:R-:W-:Y:S01]  /*1820*/  @UP2 UIADD3 UR21, UPT, UPT, UR41, URZ, URZ ;  /* 0x000000ff29152290 */ /* 0x000fe2000fffe0ff */
[----:B------:R-:W1:Y:S01]  /*1830*/  LDCU UR39, c[0x0][0x374] ;  /* 0x00006e80ff2777ac */ /* 0x000e620008000800 */
[----:B------:R-:W-:Y:S02]  /*1840*/  USEL UR24, UR48, 0x2, UP1 ;  /* 0x0000000230187887 */ /* 0x000fe40008800000 */
[----:B------:R-:W-:Y:S02]  /*1850*/  UIADD3 UR29, UPT, UPT, UR29, 0x4400, URZ ;  /* 0x000044001d1d7890 */ /* 0x000fe4000fffe0ff */
[----:B------:R-:W-:Y:S02]  /*1860*/  UIADD3 UR44, UPT, UPT, UR43, -UR41, URZ ;  /* 0x800000292b2c7290 */ /* 0x000fe4000fffe0ff */
[----:B------:R-:W-:Y:S01]  /*1870*/  UIADD3 UR21, UPT, UPT, UR21, 0x1, URZ ;  /* 0x0000000115157890 */ /* 0x000fe2000fffe0ff */
[----:B---34-:R-:W-:-:S11]  /*1880*/  UMOV UR5, URZ ;  /* 0x000000ff00057c82 */ /* 0x018fd60008000000 */
.L_x_42:
[----:B------:R-:W2:Y:S02]  /*1890*/  S2UR UR4, SR_CgaCtaId ;  /* 0x00000000000479c3 */ /* 0x000ea40000008800 */
[----:B--2---:R-:W-:-:S09]  /*18a0*/  UISETP.NE.AND UP0, UPT, UR4, URZ, UPT ;  /* 0x000000ff0400728c */ /* 0x004fd2000bf05270 */
[----:B------:R-:W-:Y:S05]  /*18b0*/  BRA.U UP0, `(.L_x_23) ;  /* 0x0000000100287547 */ /* 0x000fea000b800000 */
[----:B------:R-:W-:Y:S02]  /*18c0*/  LEA R0, R9, UR7, 0x3 ;  /* 0x0000000709007c11 */ /* 0x000fe4000f8e18ff */
[----:B------:R-:W-:-:S04]  /*18d0*/  SHF.L.U32 R2, R8, 0x1f, RZ ;  /* 0x0000001f08027819 */ /* 0x000fc800000006ff */
[----:B------:R-:W2:Y:S02]  /*18e0*/  SYNCS.PHASECHK.TRANS64.TRYWAIT P0, [R0+URZ+0x100], R2 ;  /* 0x00010002000075a7 */ /* 0x000ea400080011ff */
[----:B--2---:R-:W-:Y:S05]  /*18f0*/  @!P0 BRA `(.L_x_24) ;  /* 0x0000006c00308947 */ /* 0x004fea0003800000 */
.L_x_138:
[----:B------:R-:W-:Y:S01]  /*1900*/  VIADD R9, R9, 0x1 ;  /* 0x0000000109097836 */ /* 0x000fe20000000000 */
[----:B------:R2:W-:Y:S04]  /*1910*/  SYNCS.ARRIVE.TRANS64.A1T0 RZ, [R0+URZ+0xf0], RZ ;  /* 0x0000f0ff00ff79a7 */ /* 0x0005e800081000ff */
[----:B------:R-:W-:-:S04]  /*1920*/  ISETP.NE.AND P0, PT, R9, 0x2, PT ;  /* 0x000000020900780c */ /* 0x000fc80003f05270 */
[----:B------:R-:W-:Y:S02]  /*1930*/  SEL R9, R9, RZ, P0 ;  /* 0x000000ff09097207 */ /* 0x000fe40000000000 */
[----:B--2---:R-:W-:-:S04]  /*1940*/  SEL R0, RZ, 0x1, P0 ;  /* 0x00000001ff007807 */ /* 0x004fc80000000000 */
[----:B------:R-:W-:-:S07]  /*1950*/  LOP3.LUT R8, R8, R0, RZ, 0x3c, !PT ;  /* 0x0000000008087212 */ /* 0x000fce00078e3cff */
.L_x_23:
[----:B------:R-:W-:Y:S01]  /*1960*/  ULEA UR4, UR5, UR7, 0x3 ;  /* 0x0000000705047291 */ /* 0x000fe2000f8e18ff */
[----:B------:R-:W-:Y:S01]  /*1970*/  SHF.L.U32 R0, R12, 0x1f, RZ ;  /* 0x0000001f0c007819 */ /* 0x000fe200000006ff */
[----:B------:R-:W-:Y:S02]  /*1980*/  UISETP.GE.U32.AND UP0, UPT, UR46, 0x7f, UPT ;  /* 0x0000007f2e00788c */ /* 0x000fe4000bf06070 */
[----:B------:R-:W-:Y:S02]  /*1990*/  USHF.L.U32 UR11, UR20, 0x7, URZ ;  /* 0x00000007140b7899 */ /* 0x000fe400080006ff */
[----:B------:R-:W-:Y:S01]  /*19a0*/  ULEA UR35, UR16, UR45, 0x6 ;  /* 0x0000002d10237291 */ /* 0x000fe2000f8e30ff */
[----:B------:R-:W-:Y:S02]  /*19b0*/  UMOV UR13, URZ ;  /* 0x000000ff000d7c82 */ /* 0x000fe40008000000 */
[----:B------:R2:W3:Y:S02]  /*19c0*/  SYNCS.PHASECHK.TRANS64.TRYWAIT P0, [UR4+0x20], R0 ;  /* 0x00002000ff0075a7 */ /* 0x0004e40008001104 */
[----:B------:R-:W-:Y:S07]  /*19d0*/  BRA.U !UP0, `(.L_x_25) ;  /* 0x0000000108c07547 */ /* 0x000fee000b800000 */
[----:B------:R-:W-:Y:S01]  /*19e0*/  UMOV UR6, URZ ;  /* 0x000000ff00067c82 */ /* 0x000fe20008000000 */
[----:B------:R-:W-:-:S05]  /*19f0*/  UMOV UR4, UR5 ;  /* 0x0000000500047c82 */ /* 0x000fca0008000000 */
.L_x_31:
[----:B------:R-:W-:Y:S01]  /*1a00*/  ULEA UR33, UR4, UR7, 0x3 ;  /* 0x0000000704217291 */ /* 0x000fe2000f8e18ff */
[----:B---3--:R-:W-:Y:S01]  /*1a10*/  @!P3 MOV R2, 0x6000 ;  /* 0x000060000002b802 */ /* 0x008fe20000000f00 */
[----:B-1-3--:R-:W-:Y:S10]  /*1a20*/  @P0 BRA `(.L_x_26) ;  /* 0x00000000000c0947 */ /* 0x00aff40003800000 */
[----:B------:R-:W-:-:S04]  /*1a30*/  SHF.L.U32 R3, R12, 0x1f, RZ ;  /* 0x0000001f0c037819 */ /* 0x000fc800000006ff */
[----:B------:R-:W3:Y:S02]  /*1a40*/  SYNCS.PHASECHK.TRANS64.TRYWAIT P0, [UR33+0x20], R3 ;  /* 0x00002003ff0075a7 */ /* 0x000ee40008001121 */
[----:B---3--:R-:W-:Y:S05]  /*1a50*/  @!P0 BRA `(.L_x_27) ;  /* 0x0000006800ec8947 */ /* 0x008fea0003800000 */
.L_x_26:
[----:B------:R3:W-:Y:S01]  /*1a60*/  @!P3 SYNCS.ARRIVE.TRANS64 RZ, [UR33], R2 ;  /* 0x00000002ffffb9a7 */ /* 0x0007e20008000021 */
[----:B------:R-:W-:-:S04]  /*1a70*/  ULOP3.LUT UR5, UR24, 0x2, URZ, 0xfc, !UPT ;  /* 0x0000000218057892 */ /* 0x000fc8000f8efcff */
[----:B------:R-:W-:-:S09]  /*1a80*/  UISETP.NE.AND UP0, UPT, UR5, 0x2, UPT ;  /* 0x000000020500788c */ /* 0x000fd2000bf05270 */
[----:B------:R-:W-:Y:S05]  /*1a90*/  BRA.U UP0, `(.L_x_28) ;  /* 0x0000000100047547 */ /* 0x000fea000b800000 */
[----:B-1----:R-:W-:Y:S05]  /*1aa0*/  BPT.TRAP 0x1 ;  /* 0x000000040000795c */ /* 0x002fea0000300000 */
.L_x_28:
[----:B------:R-:W-:Y:S04]  /*1ab0*/  BSSY.RECONVERGENT B0, `(.L_x_29) ;  /* 0x0000003000007945 */ /* 0x000fe80003800200 */
[----:B------:R-:W-:Y:S05]  /*1ac0*/  @P2 BRA `(.L_x_30) ;  /* 0x0000000000042947 */ /* 0x000fea0003800000 */
[----:B-1----:R-:W-:Y:S05]  /*1ad0*/  BPT.TRAP 0x1 ;  /* 0x000000040000795c */ /* 0x002fea0000300000 */
.L_x_30:
[----:B-1----:R-:W-:Y:S05]  /*1ae0*/  BSYNC.RECONVERGENT B0 ;  /* 0x0000000000007941 */ /* 0x002fea0003800200 */
.L_x_29:
[----:B------:R-:W-:Y:S02]  /*1af0*/  UIADD3 UR5, UPT, UPT, UR4, 0x1, URZ ;  /* 0x0000000104057890 */ /* 0x000fe4000fffe0ff */
[----:B------:R-:W-:Y:S02]  /*1b00*/  UIADD3 UR16, UP1, UPT, UR26, 0x80, URZ ;  /* 0x000000801a107890 */ /* 0x000fe4000ff3e0ff */
[----:B------:R-:W-:Y:S02]  /*1b10*/  UISETP.NE.AND UP0, UPT, UR5, 0x4, UPT ;  /* 0x000000040500788c */ /* 0x000fe4000bf05270 */
[----:B------:R-:W-:Y:S02]  /*1b20*/  USHF.L.U32 UR34, UR6, 0x6, URZ ;  /* 0x0000000606227899 */ /* 0x000fe400080006ff */
[----:B------:R-:W-:Y:S02]  /*1b30*/  USEL UR9, URZ, 0x1, UP0 ;  /* 0x00000001ff097887 */ /* 0x000fe40008000000 */
[----:B------:R-:W-:-:S02]  /*1b40*/  USEL UR5, UR5, URZ, UP0 ;  /* 0x000000ff05057287 */ /* 0x000fc40008000000 */
[----:B------:R-:W-:Y:S02]  /*1b50*/  UIADD3 UR14, UP0, UPT, UR26, 0x180, URZ ;  /* 0x000001801a0e7890 */ /* 0x000fe4000ff1e0ff */
[----:B------:R-:W-:Y:S01]  /*1b60*/  ULEA UR8, UR5, UR7, 0x3 ;  /* 0x0000000705087291 */ /* 0x000fe2000f8e18ff */
[----:B------:R-:W-:Y:S01]  /*1b70*/  LOP3.LUT R12, R12, UR9, RZ, 0x3c, !PT ;  /* 0x000000090c0c7c12 */ /* 0x000fe2000f8e3cff */
[----:B------:R-:W-:Y:S02]  /*1b80*/  ULEA UR9, UR4, UR28, 0xc ;  /* 0x0000001c04097291 */ /* 0x000fe4000f8e60ff */
[----:B------:R-:W-:Y:S01]  /*1b90*/  UIADD3.X UR17, UPT, UPT, URZ, UR27, URZ, UP1, !UPT ;  /* 0x0000001bff117290 */ /* 0x000fe20008ffe4ff */
[----:B--2---:R-:W-:Y:S01]  /*1ba0*/  SHF.L.U32 R0, R12, 0x1f, RZ ;  /* 0x0000001f0c007819 */ /* 0x004fe200000006ff */
[----:B------:R-:W-:Y:S02]  /*1bb0*/  ULEA UR9, UR9, UR7, 0x1 ;  /* 0x0000000709097291 */ /* 0x000fe4000f8e08ff */
[----:B------:R-:W-:Y:S01]  /*1bc0*/  UIADD3.X UR15, UPT, UPT, URZ, UR27, URZ, UP0, !UPT ;  /* 0x0000001bff0f7290 */ /* 0x000fe200087fe4ff */
[----:B------:R4:W1:Y:S01]  /*1bd0*/  SYNCS.PHASECHK.TRANS64.TRYWAIT P0, [UR8+0x20], R0 ;  /* 0x00002000ff0075a7 */ /* 0x0008620008001108 */
[----:B------:R-:W-:-:S02]  /*1be0*/  ULEA UR8, UR4, UR7, 0xe ;  /* 0x0000000704087291 */ /* 0x000fc4000f8e70ff */
[----:B------:R-:W-:Y:S02]  /*1bf0*/  UIADD3 UR32, UPT, UPT, UR9, 0x4400, URZ ;  /* 0x0000440009207890 */ /* 0x000fe4000fffe0ff */
[----:B------:R-:W-:Y:S01]  /*1c00*/  UIADD3 UR8, UPT, UPT, UR8, 0xc400, URZ ;  /* 0x0000c40008087890 */ /* 0x000fe2000fffe0ff */
[----:B------:R-:W-:Y:S01]  /*1c10*/  UMOV UR13, 0x30000 ;  /* 0x00030000000d7882 */ /* 0x000fe20000000000 */
[----:B------:R-:W-:Y:S01]  /*1c20*/  UMOV UR18, 0x0 ;  /* 0x0000000000127882 */ /* 0x000fe20000000000 */
[----:B------:R-:W-:Y:S01]  /*1c30*/  UMOV UR19, 0x10000000 ;  /* 0x1000000000137882 */ /* 0x000fe20000000000 */
[----:B------:R-:W-:Y:S01]  /*1c40*/  UMOV UR12, UR36 ;  /* 0x00000024000c7c82 */ /* 0x000fe20008000000 */
[----:B------:R-:W-:Y:S01]  /*1c50*/  UMOV UR9, UR33 ;  /* 0x0000002100097c82 */ /* 0x000fe20008000000 */
[----:B------:R-:W-:Y:S01]  /*1c60*/  UMOV UR10, UR34 ;  /* 0x00000022000a7c82 */ /* 0x000fe20008000000 */
[----:B------:R2:W-:Y:S01]  /*1c70*/  UTMALDG.3D.MULTICAST [UR32], [UR16], UR13, desc[UR18] ;  /* 0x00001220100073b4 */ /* 0x0005e2000801180d */
[----:B------:R-:W-:Y:S01]  /*1c80*/  UIADD3 UR6, UPT, UPT, UR6, 0x1, URZ ;  /* 0x0000000106067890 */ /* 0x000fe2000fffe0ff */
[----:B------:R-:W-:-:S03]  /*1c90*/  UMOV UR4, UR5 ;  /* 0x0000000500047c82 */ /* 0x000fc60008000000 */
[----:B------:R-:W-:Y:S01]  /*1ca0*/  UISETP.NE.AND UP0, UPT, UR6, UR21, UPT ;  /* 0x000000150600728c */ /* 0x000fe2000bf05270 */
[----:B------:R4:W-:Y:S01]  /*1cb0*/  UTMALDG.3D [UR8], [UR14], desc[UR18] ;  /* 0x000012080e0075b4 */ /* 0x0009e20008011000 */
[----:B--2---:R-:W-:-:S07]  /*1cc0*/  UMOV UR13, UR21 ;  /* 0x00000015000d7c82 */ /* 0x004fce0008000000 */
[----:B----4-:R-:W-:Y:S05]  /*1cd0*/  BRA.U UP0, `(.L_x_31) ;  /* 0xfffffffd00487547 */ /* 0x010fea000b83ffff */
.L_x_25:
[----:B------:R-:W-:Y:S01]  /*1ce0*/  ULEA UR4, UR5, UR7, 0x3 ;  /* 0x0000000705047291 */ /* 0x000fe2000f8e18ff */
[----:B--2---:R-:W-:Y:S01]  /*1cf0*/  SHF.L.U32 R0, R12, 0x1f, RZ ;  /* 0x0000001f0c007819 */ /* 0x004fe200000006ff */
[----:B------:R-:W-:Y:S01]  /*1d00*/  @!P1 SYNCS.ARRIVE.TRANS64.A1T0 RZ, [UR7+0x88], RZ ;  /* 0x000088ffffff99a7 */ /* 0x000fe20008100007 */
[----:B------:R-:W-:-:S06]  /*1d10*/  UISETP.GT.AND UP0, UPT, UR43, UR41, UPT ;  /* 0x000000292b00728c */ /* 0x000fcc000bf04270 */
[----:B-1-3--:R1:W2:Y:S03]  /*1d20*/  SYNCS.PHASECHK.TRANS64.TRYWAIT P0, [UR4+0x20], R0 ;  /* 0x00002000ff0075a7 */ /* 0x00a2a60008001104 */
[----:B------:R-:W-:Y:S05]  /*1d30*/  BRA.U !UP0, `(.L_x_32) ;  /* 0x0000000108bc7547 */ /* 0x000fea000b800000 */
[----:B------:R-:W-:Y:S01]  /*1d40*/  UIADD3 UR25, UPT, UPT, UR44, UR13, URZ ;  /* 0x0000000d2c197290 */ /* 0x000fe2000fffe0ff */
[----:B------:R-:W-:-:S11]  /*1d50*/  UMOV UR4, UR5 ;  /* 0x0000000500047c82 */ /* 0x000fd60008000000 */
.L_x_38:
[----:B------:R-:W-:Y:S01]  /*1d60*/  ULEA UR17, UR4, UR7, 0x3 ;  /* 0x0000000704117291 */ /* 0x000fe2000f8e18ff */
[----:B--2---:R-:W-:Y:S01]  /*1d70*/  @!P3 MOV R2, 0x6000 ;  /* 0x000060000002b802 */ /* 0x004fe20000000f00 */
[----:B--2-4-:R-:W-:Y:S10]  /*1d80*/  @P0 BRA `(.L_x_33) ;  /* 0x00000000000c0947 */ /* 0x014ff40003800000 */
[----:B------:R-:W-:-:S04]  /*1d90*/  SHF.L.U32 R3, R12, 0x1f, RZ ;  /* 0x0000001f0c037819 */ /* 0x000fc800000006ff */
[----:B------:R-:W2:Y:S02]  /*1da0*/  SYNCS.PHASECHK.TRANS64.TRYWAIT P0, [UR17+0x20], R3 ;  /* 0x00002003ff0075a7 */ /* 0x000ea40008001111 */
[----:B--2---:R-:W-:Y:S05]  /*1db0*/  @!P0 BRA `(.L_x_34) ;  /* 0x00000068002c8947 */ /* 0x004fea0003800000 */
.L_x_33:
[----:B------:R2:W-:Y:S01]  /*1dc0*/  @!P3 SYNCS.ARRIVE.TRANS64 RZ, [UR17], R2 ;  /* 0x00000002ffffb9a7 */ /* 0x0005e20008000011 */
[----:B------:R-:W-:-:S04]  /*1dd0*/  ULOP3.LUT UR5, UR24, 0x2, URZ, 0xfc, !UPT ;  /* 0x0000000218057892 */ /* 0x000fc8000f8efcff */
[----:B------:R-:W-:-:S09]  /*1de0*/  UISETP.NE.AND UP0, UPT, UR5, 0x2, UPT ;  /* 0x000000020500788c */ /* 0x000fd2000bf05270 */
[----:B------:R-:W-:Y:S05]  /*1df0*/  BRA.U UP0, `(.L_x_35) ;  /* 0x0000000100047547 */ /* 0x000fea000b800000 */
[----:B------:R-:W-:Y:S05]  /*1e00*/  BPT.TRAP 0x1 ;  /* 0x000000040000795c */ /* 0x000fea0000300000 */
.L_x_35:
[----:B------:R-:W-:Y:S04]  /*1e10*/  BSSY.RECONVERGENT B0, `(.L_x_36) ;  /* 0x0000003000007945 */ /* 0x000fe80003800200 */
[----:B------:R-:W-:Y:S05]  /*1e20*/  @P2 BRA `(.L_x_37) ;  /* 0x0000000000042947 */ /* 0x000fea0003800000 */
[----:B------:R-:W-:Y:S05]  /*1e30*/  BPT.TRAP 0x1 ;  /* 0x000000040000795c */ /* 0x000fea0000300000 */
.L_x_37:
[----:B------:R-:W-:Y:S05]  /*1e40*/  BSYNC.RECONVERGENT B0 ;  /* 0x0000000000007941 */ /* 0x000fea0003800200 */
.L_x_36:
[----:B------:R-:W-:Y:S02]  /*1e50*/  UIADD3 UR5, UPT, UPT, UR4, 0x1, URZ ;  /* 0x0000000104057890 */ /* 0x000fe4000fffe0ff */
[----:B------:R-:W-:Y:S02]  /*1e60*/  UIADD3 UR14, UP1, UPT, UR26, 0x80, URZ ;  /* 0x000000801a0e7890 */ /* 0x000fe4000ff3e0ff */
[----:B------:R-:W-:Y:S02]  /*1e70*/  UISETP.NE.AND UP0, UPT, UR5, 0x4, UPT ;  /* 0x000000040500788c */ /* 0x000fe4000bf05270 */
[----:B------:R-:W-:Y:S02]  /*1e80*/  USHF.L.U32 UR18, UR13, 0x6, URZ ;  /* 0x000000060d127899 */ /* 0x000fe400080006ff */
[----:B------:R-:W-:Y:S02]  /*1e90*/  USEL UR8, URZ, 0x1, UP0 ;  /* 0x00000001ff087887 */ /* 0x000fe40008000000 */
[----:B------:R-:W-:-:S02]  /*1ea0*/  USEL UR5, UR5, URZ, UP0 ;  /* 0x000000ff05057287 */ /* 0x000fc40008000000 */
[----:B------:R-:W-:Y:S02]  /*1eb0*/  UIADD3 UR22, UP0, UPT, UR26, 0x180, URZ ;  /* 0x000001801a167890 */ /* 0x000fe4000ff1e0ff */
[----:B------:R-:W-:Y:S01]  /*1ec0*/  LOP3.LUT R12, R12, UR8, RZ, 0x3c, !PT ;  /* 0x000000080c0c7c12 */ /* 0x000fe2000f8e3cff */
[----:B------:R-:W-:Y:S02]  /*1ed0*/  ULEA UR6, UR5, UR7, 0x3 ;  /* 0x0000000705067291 */ /* 0x000fe4000f8e18ff */
[----:B------:R-:W-:Y:S01]  /*1ee0*/  ULEA UR8, UR4, UR7, 0xe ;  /* 0x0000000704087291 */ /* 0x000fe2000f8e70ff */
[----:B-1----:R-:W-:Y:S01]  /*1ef0*/  SHF.L.U32 R0, R12, 0x1f, RZ ;  /* 0x0000001f0c007819 */ /* 0x002fe200000006ff */
[----:B------:R-:W-:Y:S02]  /*1f00*/  ULEA UR16, UR4, UR29, 0xd ;  /* 0x0000001d04107291 */ /* 0x000fe4000f8e68ff */
[----:B------:R-:W-:Y:S02]  /*1f10*/  UIADD3.X UR15, UPT, UPT, URZ, UR27, URZ, UP1, !UPT ;  /* 0x0000001bff0f7290 */ /* 0x000fe40008ffe4ff */
[----:B------:R-:W-:Y:S01]  /*1f20*/  UIADD3 UR8, UPT, UPT, UR8, 0xc400, URZ ;  /* 0x0000c40008087890 */ /* 0x000fe2000fffe0ff */
[----:B------:R3:W4:Y:S01]  /*1f30*/  SYNCS.PHASECHK.TRANS64.TRYWAIT P0, [UR6+0x20], R0 ;  /* 0x00002000ff0075a7 */ /* 0x0007220008001106 */
[----:B------:R-:W-:Y:S01]  /*1f40*/  UIADD3.X UR23, UPT, UPT, URZ, UR27, URZ, UP0, !UPT ;  /* 0x0000001bff177290 */ /* 0x000fe200087fe4ff */
[----:B------:R-:W-:Y:S01]  /*1f50*/  UMOV UR6, 0x30000 ;  /* 0x0003000000067882 */ /* 0x000fe20000000000 */
[----:B------:R-:W-:Y:S01]  /*1f60*/  UMOV UR30, 0x0 ;  /* 0x00000000001e7882 */ /* 0x000fe20000000000 */
[----:B------:R-:W-:Y:S01]  /*1f70*/  UMOV UR31, 0x10000000 ;  /* 0x10000000001f7882 */ /* 0x000fe20000000000 */
[----:B------:R-:W-:Y:S01]  /*1f80*/  UMOV UR19, UR35 ;  /* 0x0000002300137c82 */ /* 0x000fe20008000000 */
[----:B------:R-:W-:Y:S01]  /*1f90*/  UMOV UR20, UR36 ;  /* 0x0000002400147c82 */ /* 0x000fe20008000000 */
[----:B------:R-:W-:Y:S01]  /*1fa0*/  UMOV UR12, UR36 ;  /* 0x00000024000c7c82 */ /* 0x000fe20008000000 */
[----:B------:R-:W-:Y:S01]  /*1fb0*/  UMOV UR9, UR17 ;  /* 0x0000001100097c82 */ /* 0x000fe20008000000 */
[----:B------:R-:W-:Y:S01]  /*1fc0*/  UMOV UR10, UR18 ;  /* 0x00000012000a7c82 */ /* 0x000fe20008000000 */
[----:B------:R3:W-:Y:S01]  /*1fd0*/  UTMALDG.3D.MULTICAST [UR16], [UR14], UR6, desc[UR30] ;  /* 0x00001e100e0073b4 */ /* 0x0007e20008011806 */
[----:B------:R-:W-:Y:S01]  /*1fe0*/  UIADD3 UR13, UPT, UPT, UR13, 0x1, URZ ;  /* 0x000000010d0d7890 */ /* 0x000fe2000fffe0ff */
[----:B------:R-:W-:-:S03]  /*1ff0*/  UMOV UR4, UR5 ;  /* 0x0000000500047c82 */ /* 0x000fc60008000000 */
[----:B------:R-:W-:Y:S01]  /*2000*/  UISETP.NE.AND UP0, UPT, UR13, UR25, UPT ;  /* 0x000000190d00728c */ /* 0x000fe2000bf05270 */
[----:B------:R3:W-:Y:S08]  /*2010*/  UTMALDG.3D [UR8], [UR22], desc[UR30] ;  /* 0x00001e08160075b4 */ /* 0x0007f00008011000 */
[----:B---3--:R-:W-:Y:S05]  /*2020*/  BRA.U UP0, `(.L_x_38) ;  /* 0xfffffffd004c7547 */ /* 0x008fea000b83ffff */
.L_x_32:
[C---:B------:R-:W-:Y:S01]  /*2030*/  LEA R3, R11.reuse, UR7, 0x3 ;  /* 0x000000070b037c11 */ /* 0x040fe2000f8e18ff */
[----:B------:R-:W-:Y:S01]  /*2040*/  NOP ;  /* 0x0000000000007918 */ /* 0x000fe20000000000 */
[----:B-1----:R-:W-:Y:S02]  /*2050*/  SHF.L.U32 R0, R10, 0x1f, RZ ;  /* 0x0000001f0a007819 */ /* 0x002fe400000006ff */
[----:B------:R-:W-:Y:S02]  /*2060*/  LEA R4, R11, UR7, 0x4 ;  /* 0x000000070b047c11 */ /* 0x000fe4000f8e20ff */
[----:B--2-4-:R-:W1:Y:S02]  /*2070*/  SYNCS.PHASECHK.TRANS64.TRYWAIT P0, [R3+URZ+0x90], R0 ;  /* 0x00009000030075a7 */ /* 0x014e6400080011ff */
[----:B-1----:R-:W-:Y:S05]  /*2080*/  @!P0 BRA `(.L_x_39) ;  /* 0x0000006400908947 */ /* 0x002fea0003800000 */
.L_x_141:
[----:B------:R-:W2:Y:S01]  /*2090*/  LDS.128 R4, [R4+0x120] ;  /* 0x0001200004047984 */ /* 0x000ea20000000c00 */
[----:B------:R-:W-:Y:S01]  /*20a0*/  UISETP.GE.AND UP0, UPT, UR42, 0x1, UPT ;  /* 0x000000012a00788c */ /* 0x000fe2000bf06270 */
[----:B------:R-:W-:Y:S01]  /*20b0*/  @!PT LDS RZ, [RZ] ;  /* 0x00000000fffff984 */ /* 0x000fe20000000800 */
[----:B------:R-:W-:Y:S01]  /*20c0*/  @!PT LDS RZ, [RZ] ;  /* 0x00000000fffff984 */ /* 0x000fe20000000800 */
[----:B------:R-:W-:Y:S01]  /*20d0*/  @!PT LDS RZ, [RZ] ;  /* 0x00000000fffff984 */ /* 0x000fe20000000800 */
[----:B------:R-:W-:Y:S01]  /*20e0*/  @!PT LDS RZ, [RZ] ;  /* 0x00000000fffff984 */ /* 0x000fe20000000800 */
[----:B------:R3:W-:Y:S06]  /*20f0*/  MEMBAR.ALL.CTA ;  /* 0x0000000000007992 */ /* 0x0007ec0000008000 */
[----:B---3--:R-:W3:Y:S01]  /*2100*/  FENCE.VIEW.ASYNC.S ;  /* 0x00000000000073c6 */ /* 0x008ee20000000000 */
[----:B--2---:R-:W-:-:S13]  /*2110*/  LOP3.LUT P0, RZ, R6, 0x1, RZ, 0xc0, !PT ;  /* 0x0000000106ff7812 */ /* 0x004fda000780c0ff */
[----:B---3--:R-:W-:Y:S01]  /*2120*/  VOTEU.ANY UP1, P0 ;  /* 0x0000000000ff7886 */ /* 0x008fe20000020100 */
[----:B------:R-:W-:-:S13]  /*2130*/  PLOP3.LUT P0, PT, PT, PT, UP1, 0x80, 0x8 ;  /* 0x000000000008781c */ /* 0x000fda0003f0f018 */
[----:B-1----:R-:W-:Y:S02]  /*2140*/  @P0 LOP3.LUT R0, R5, 0xffff, RZ, 0xc0, !PT ;  /* 0x0000ffff05000812 */ /* 0x002fe400078ec0ff */
[----:B------:R-:W-:Y:S02]  /*2150*/  @P0 MOV R2, R4 ;  /* 0x0000000400020202 */ /* 0x000fe40000000f00 */
[----:B------:R-:W-:Y:S01]  /*2160*/  @P0 R2UR UR6, R0 ;  /* 0x00000000000602ca */ /* 0x000fe200000e0000 */
[----:B------:R-:W-:Y:S01]  /*2170*/  VIADD R0, R3, 0xa0 ;  /* 0x000000a003007836 */ /* 0x000fe20000000000 */
[----:B------:R-:W-:Y:S02]  /*2180*/  @P0 SHF.R.U32.HI R4, RZ, 0x10, R5 ;  /* 0x00000010ff040819 */ /* 0x000fe40000011605 */
[----:B------:R-:W-:Y:S02]  /*2190*/  @P0 R2UR UR8, R2 ;  /* 0x00000000020802ca */ /* 0x000fe400000e0000 */
[----:B------:R-:W-:-:S02]  /*21a0*/  PRMT R0, RZ, 0x654, R0 ;  /* 0x00000654ff007816 */ /* 0x000fc40000000000 */
[----:B------:R-:W-:Y:S02]  /*21b0*/  @P0 R2UR UR4, R4 ;  /* 0x00000000040402ca */ /* 0x000fe400000e0000 */
[----:B------:R1:W-:Y:S03]  /*21c0*/  SYNCS.ARRIVE.TRANS64.RED.A1T0 RZ, [R0+URZ], RZ ;  /* 0x000000ff00ff79a7 */ /* 0x0003e600081004ff */
[----:B------:R-:W-:-:S04]  /*21d0*/  @UP1 UMOV UR37, UR6 ;  /* 0x0000000600251c82 */ /* 0x000fc80008000000 */
[----:B------:R-:W-:-:S04]  /*21e0*/  @UP1 UMOV UR38, UR8 ;  /* 0x0000000800261c82 */ /* 0x000fc80008000000 */
[----:B------:R-:W-:Y:S01]  /*21f0*/  @UP1 UMOV UR36, UR4 ;  /* 0x0000000400241c82 */ /* 0x000fe20008000000 */
[----:B------:R-:W-:Y:S05]  /*2200*/  BRA.U !UP0, `(.L_x_40) ;  /* 0x0000000108d47547 */ /* 0x000fea000b800000 */
[----:B------:R-:W2:Y:S01]  /*2210*/  LDCU.128 UR12, c[0x0][0xb10] ;  /* 0x00016200ff0c77ac */ /* 0x000ea20008000c00 */
[----:B------:R-:W3:Y:S01]  /*2220*/  LDCU UR25, c[0x0][0xb20] ;  /* 0x00016400ff1977ac */ /* 0x000ee20008000800 */
[----:B------:R-:W4:Y:S01]  /*2230*/  LDCU UR20, c[0x0][0xb0c] ;  /* 0x00016180ff1477ac */ /* 0x000f220008000800 */
[----:B------:R-:W1:Y:S01]  /*2240*/  LDCU.64 UR10, c[0x0][0xb28] ;  /* 0x00016500ff0a77ac */ /* 0x000e620008000a00 */
[----:B------:R-:W-:Y:S02]  /*2250*/  UISETP.NE.AND UP3, UPT, UR42, 0x1, UPT ;  /* 0x000000012a00788c */ /* 0x000fe4000bf65270 */
[----:B--2---:R-:W-:Y:S02]  /*2260*/  UIMAD.WIDE.U32 UR16, UR39, UR15, URZ ;  /* 0x0000000f271072a5 */ /* 0x004fe4000f8e00ff */
[----:B------:R-:W-:Y:S02]  /*2270*/  UIMAD.WIDE.U32 UR8, UR40, UR12, URZ ;  /* 0x0000000c280872a5 */ /* 0x000fe4000f8e00ff */
[----:B------:R-:W-:-:S02]  /*2280*/  UISETP.NE.AND UP0, UPT, UR14, 0x1, UPT ;  /* 0x000000010e00788c */ /* 0x000fc4000bf05270 */
[----:B------:R-:W-:Y:S01]  /*2290*/  UIMAD.WIDE.U32 UR22, UR37, UR15, URZ ;  /* 0x0000000f251672a5 */ /* 0x000fe2000f8e00ff */
[----:B------:R-:W-:Y:S02]  /*22a0*/  UMOV UR16, UR17 ;  /* 0x0000001100107c82 */ /* 0x000fe40008000000 */
[----:B------:R-:W-:Y:S01]  /*22b0*/  UMOV UR8, UR9 ;  /* 0x0000000900087c82 */ /* 0x000fe20008000000 */
[----:B---3--:R-:W-:Y:S02]  /*22c0*/  USHF.R.U32.HI UR16, URZ, UR25, UR16 ;  /* 0x00000019ff107299 */ /* 0x008fe40008011610 */
[----:B----4-:R-:W-:Y:S02]  /*22d0*/  UISETP.NE.AND UP2, UPT, UR20, 0x1, UPT ;  /* 0x000000011400788c */ /* 0x010fe4000bf45270 */
[----:B------:R-:W-:Y:S02]  /*22e0*/  USHF.R.U32.HI UR8, URZ, UR13, UR8 ;  /* 0x0000000dff087299 */ /* 0x000fe40008011608 */
[----:B------:R-:W-:-:S02]  /*22f0*/  USEL UR6, UR39, UR16, !UP0 ;  /* 0x0000001027067287 */ /* 0x000fc4000c000000 */
[----:B------:R-:W-:Y:S02]  /*2300*/  USEL UR8, UR40, UR8, !UP2 ;  /* 0x0000000828087287 */ /* 0x000fe4000d000000 */
[----:B-1----:R-:W-:Y:S01]  /*2310*/  UIMAD.WIDE.U32 UR16, UR6, UR10, URZ ;  /* 0x0000000a061072a5 */ /* 0x002fe2000f8e00ff */
[----:B------:R-:W-:Y:S01]  /*2320*/  UMOV UR4, UR23 ;  /* 0x0000001700047c82 */ /* 0x000fe20008000000 */
[----:B------:R-:W-:Y:S02]  /*2330*/  UIMAD.WIDE.U32 UR18, UR38, UR12, URZ ;  /* 0x0000000c261272a5 */ /* 0x000fe4000f8e00ff */
[----:B------:R-:W-:-:S03]  /*2340*/  UIMAD.WIDE.U32 UR22, UR8, UR10, URZ ;  /* 0x0000000a081672a5 */ /* 0x000fc6000f8e00ff */
[----:B------:R-:W-:Y:S01]  /*2350*/  UMOV UR16, UR17 ;  /* 0x0000001100107c82 */ /* 0x000fe20008000000 */
[----:B------:R-:W-:Y:S02]  /*2360*/  USHF.R.U32.HI UR4, URZ, UR25, UR4 ;  /* 0x00000019ff047299 */ /* 0x000fe40008011604 */
[----:B------:R-:W-:Y:S01]  /*2370*/  @UP3 USHF.R.U32.HI UR6, URZ, UR11, UR16 ;  /* 0x0000000bff063299 */ /* 0x000fe20008011610 */
[----:B------:R-:W-:Y:S01]  /*2380*/  UMOV UR18, UR19 ;  /* 0x0000001300127c82 */ /* 0x000fe20008000000 */
[----:B------:R-:W-:Y:S01]  /*2390*/  UMOV UR22, UR23 ;  /* 0x0000001700167c82 */ /* 0x000fe20008000000 */
[----:B------:R-:W-:Y:S02]  /*23a0*/  USHF.R.U32.HI UR13, URZ, UR13, UR18 ;  /* 0x0000000dff0d7299 */ /* 0x000fe40008011612 */
[----:B------:R-:W-:Y:S02]  /*23b0*/  USEL UR4, UR37, UR4, !UP0 ;  /* 0x0000000425047287 */ /* 0x000fe4000c000000 */
[----:B------:R-:W-:-:S02]  /*23c0*/  @UP3 USHF.R.U32.HI UR8, URZ, UR11, UR22 ;  /* 0x0000000bff083299 */ /* 0x000fc40008011616 */
[----:B------:R-:W-:Y:S02]  /*23d0*/  UIMAD UR9, UR42, UR6, URZ ;  /* 0x000000062a0972a4 */ /* 0x000fe4000f8e02ff */
[----:B------:R-:W-:Y:S02]  /*23e0*/  USEL UR6, UR38, UR13, !UP2 ;  /* 0x0000000d26067287 */ /* 0x000fe4000d000000 */
[----:B------:R-:W-:Y:S02]  /*23f0*/  UIMAD UR12, UR42, UR8, URZ ;  /* 0x000000082a0c72a4 */ /* 0x000fe4000f8e02ff */
[----:B------:R-:W-:Y:S02]  /*2400*/  UISETP.GE.AND UP0, UPT, UR4, UR9, UPT ;  /* 0x000000090400728c */ /* 0x000fe4000bf06270 */
[----:B------:R-:W-:Y:S02]  /*2410*/  UIMAD.WIDE.U32 UR16, UR4, UR10, URZ ;  /* 0x0000000a041072a5 */ /* 0x000fe4000f8e00ff */
[----:B------:R-:W-:-:S02]  /*2420*/  UISETP.GE.OR UP0, UPT, UR6, UR12, UP0 ;  /* 0x0000000c0600728c */ /* 0x000fc40008706670 */
        /* <DEDUP_REMOVED lines=19> */
.L_x_40:
[----:B------:R-:W2:Y:S02]  /*2560*/  LDCU UR4, c[0x0][0xb30] ;  /* 0x00016600ff0477ac */ /* 0x000ea40008000800 */
[----:B--2---:R-:W-:-:S09]  /*2570*/  UISETP.NE.AND UP0, UPT, UR4, 0x1, UPT ;  /* 0x000000010400788c */ /* 0x004fd2000bf05270 */
[----:B------:R-:W-:Y:S05]  /*2580*/  BRA.U UP0, `(.L_x_41) ;  /* 0x0000000100447547 */ /* 0x000fea000b800000 */
[----:B------:R-:W2:Y:S01]  /*2590*/  LDCU.128 UR12, c[0x0][0xb10] ;  /* 0x00016200ff0c77ac */ /* 0x000ea20008000c00 */
[----:B------:R-:W3:Y:S01]  /*25a0*/  LDCU UR16, c[0x0][0xb0c] ;  /* 0x00016180ff1077ac */ /* 0x000ee20008000800 */
[----:B------:R-:W4:Y:S01]  /*25b0*/  LDCU UR17, c[0x0][0xb20] ;  /* 0x00016400ff1177ac */ /* 0x000f220008000800 */
[----:B--2---:R-:W-:Y:S02]  /*25c0*/  UIMAD.WIDE.U32 UR10, UR38, UR12, URZ ;  /* 0x0000000c260a72a5 */ /* 0x004fe4000f8e00ff */
[----:B------:R-:W-:Y:S02]  /*25d0*/  UIMAD.WIDE.U32 UR8, UR37, UR15, URZ ;  /* 0x0000000f250872a5 */ /* 0x000fe4000f8e00ff */
[----:B---3--:R-:W-:Y:S02]  /*25e0*/  UISETP.NE.AND UP2, UPT, UR16, 0x1, UPT ;  /* 0x000000011000788c */ /* 0x008fe4000bf45270 */
[----:B------:R-:W-:Y:S01]  /*25f0*/  UISETP.NE.AND UP0, UPT, UR14, 0x1, UPT ;  /* 0x000000010e00788c */ /* 0x000fe2000bf05270 */
[----:B------:R-:W-:-:S02]  /*2600*/  UMOV UR6, UR11 ;  /* 0x0000000b00067c82 */ /* 0x000fc40008000000 */
[----:B------:R-:W-:Y:S01]  /*2610*/  UMOV UR4, UR9 ;  /* 0x0000000900047c82 */ /* 0x000fe20008000000 */
[----:B------:R-:W-:Y:S02]  /*2620*/  USHF.R.U32.HI UR6, URZ, UR13, UR6 ;  /* 0x0000000dff067299 */ /* 0x000fe40008011606 */
[----:B----4-:R-:W-:Y:S02]  /*2630*/  USHF.R.U32.HI UR4, URZ, UR17, UR4 ;  /* 0x00000011ff047299 */ /* 0x010fe40008011604 */
[----:B------:R-:W-:Y:S02]  /*2640*/  USEL UR6, UR38, UR6, !UP2 ;  /* 0x0000000626067287 */ /* 0x000fe4000d000000 */
[----:B------:R-:W-:-:S04]  /*2650*/  USEL UR4, UR37, UR4, !UP0 ;  /* 0x0000000425047287 */ /* 0x000fc8000c000000 */
[----:B------:R-:W-:Y:S02]  /*2660*/  UIADD3 UR8, UPT, UPT, UR6, -UR4, URZ ;  /* 0x8000000406087290 */ /* 0x000fe4000fffe0ff */
[----:B------:R-:W-:Y:S02]  /*2670*/  UIADD3 UR4, UPT, UPT, -UR6, UR4, URZ ;  /* 0x0000000406047290 */ /* 0x000fe4000fffe1ff */
[----:B------:R-:W-:Y:S02]  /*2680*/  UIMAD UR37, UR8, UR14, UR37 ;  /* 0x0000000e082572a4 */ /* 0x000fe4000f8e0225 */
[----:B------:R-:W-:-:S12]  /*2690*/  UIMAD UR38, UR4, UR16, UR38 ;  /* 0x00000010042672a4 */ /* 0x000fd8000f8e0226 */
.L_x_41:
[----:B------:R-:W-:Y:S01]  /*26a0*/  VIADD R11, R11, 0x1 ;  /* 0x000000010b0b7836 */ /* 0x000fe20000000000 */
[----:B------:R-:W-:Y:S02]  /*26b0*/  R2UR UR6, R48 ;  /* 0x00000000300672ca */ /* 0x000fe400000e0000 */
[----:B------:R-:W-:Y:S02]  /*26c0*/  R2UR UR4, R47 ;  /* 0x000000002f0472ca */ /* 0x000fe400000e0000 */
[C---:B------:R-:W-:Y:S02]  /*26d0*/  ISETP.NE.AND P0, PT, R11.reuse, 0x2, PT ;  /* 0x000000020b00780c */ /* 0x040fe40003f05270 */
[----:B------:R-:W-:Y:S02]  /*26e0*/  PLOP3.LUT P1, PT, PT, PT, PT, 0x80, 0x8 ;  /* 0x000000000008781c */ /* 0x000fe40003f2f070 */
[----:B-1----:R-:W-:Y:S02]  /*26f0*/  SEL R0, RZ, 0x1, P0 ;  /* 0x00000001ff007807 */ /* 0x002fe40000000000 */
[----:B------:R-:W-:-:S02]  /*2700*/  SEL R11, R11, RZ, P0 ;  /* 0x000000ff0b0b7207 */ /* 0x000fc40000000000 */
[----:B------:R-:W-:Y:S01]  /*2710*/  LOP3.LUT R10, R10, R0, RZ, 0x3c, !PT ;  /* 0x000000000a0a7212 */ /* 0x000fe200078e3cff */
[----:B------:R-:W-:Y:S02]  /*2720*/  UIADD3 UR16, UPT, UPT, UR38, UR6, URZ ;  /* 0x0000000626107290 */ /* 0x000fe4000fffe0ff */
[----:B------:R-:W-:Y:S01]  /*2730*/  UIADD3 UR20, UPT, UPT, UR37, UR4, URZ ;  /* 0x0000000425147290 */ /* 0x000fe2000fffe0ff */
[----:B------:R-:W-:Y:S11]  /*2740*/  BRA.U UP1, `(.L_x_42) ;  /* 0xfffffff101507547 */ /* 0x000ff6000b83ffff */
[----:B------:R-:W-:Y:S01]  /*2750*/  UIADD3 UR7, UPT, UPT, UR7, 0x20, URZ ;  /* 0x0000002007077890 */ /* 0x000fe2000fffe0ff */
[----:B------:R-:W-:-:S03]  /*2760*/  SHF.L.U32 R2, R12, 0x1f, RZ ;  /* 0x0000001f0c027819 */ /* 0x000fc600000006ff */
[----:B------:R-:W-:-:S09]  /*2770*/  ULEA UR4, UR5, UR7, 0x3 ;  /* 0x0000000705047291 */ /* 0x000fd2000f8e18ff */
[----:B------:R-:W1:Y:S02]  /*2780*/  SYNCS.PHASECHK.TRANS64.TRYWAIT P0, [UR4], R2 ;  /* 0x00000002ff0075a7 */ /* 0x000e640008001104 */
[----:B-1----:R-:W-:Y:S05]  /*2790*/  @!P0 BRA `(.L_x_43) ;  /* 0x0000005c00e08947 */ /* 0x002fea0003800000 */
.L_x_143:
[----:B------:R-:W-:-:S04]  /*27a0*/  UIADD3 UR4, UPT, UPT, UR5, 0x1, URZ ;  /* 0x0000000105047890 */ /* 0x000fc8000fffe0ff */
[----:B------:R-:W-:-:S04]  /*27b0*/  UISETP.NE.AND UP0, UPT, UR4, 0x4, UPT ;  /* 0x000000040400788c */ /* 0x000fc8000bf05270 */
[----:B------:R-:W-:Y:S02]  /*27c0*/  USEL UR6, URZ, 0x1, UP0 ;  /* 0x00000001ff067887 */ /* 0x000fe40008000000 */
[----:B------:R-:W-:-:S04]  /*27d0*/  USEL UR4, UR4, URZ, UP0 ;  /* 0x000000ff04047287 */ /* 0x000fc80008000000 */
[----:B------:R-:W-:Y:S01]  /*27e0*/  ULEA UR5, UR4, UR7, 0x3 ;  /* 0x0000000704057291 */ /* 0x000fe2000f8e18ff */
[----:B-1----:R-:W-:-:S04]  /*27f0*/  LOP3.LUT R2, R12, UR6, RZ, 0x3c, !PT ;  /* 0x000000060c027c12 */ /* 0x002fc8000f8e3cff */
[----:B------:R-:W-:-:S04]  /*2800*/  SHF.L.U32 R3, R2, 0x1f, RZ ;  /* 0x0000001f02037819 */ /* 0x000fc800000006ff */
[----:B------:R-:W1:Y:S02]  /*2810*/  SYNCS.PHASECHK.TRANS64.TRYWAIT P0, [UR5], R3 ;  /* 0x00000003ff0075a7 */ /* 0x000e640008001105 */
[----:B-1----:R-:W-:Y:S05]  /*2820*/  @!P0 BRA `(.L_x_44) ;  /* 0x0000005c00d48947 */ /* 0x002fea0003800000 */
.L_x_145:
[----:B------:R-:W-:-:S04]  /*2830*/  UIADD3 UR4, UPT, UPT, UR4, 0x1, URZ ;  /* 0x0000000104047890 */ /* 0x000fc8000fffe0ff */
[----:B------:R-:W-:-:S04]  /*2840*/  UISETP.NE.AND UP0, UPT, UR4, 0x4, UPT ;  /* 0x000000040400788c */ /* 0x000fc8000bf05270 */
[----:B------:R-:W-:Y:S02]  /*2850*/  USEL UR6, URZ, 0x1, UP0 ;  /* 0x00000001ff067887 */ /* 0x000fe40008000000 */
[----:B------:R-:W-:-:S04]  /*2860*/  USEL UR4, UR4, URZ, UP0 ;  /* 0x000000ff04047287 */ /* 0x000fc80008000000 */
[----:B------:R-:W-:Y:S01]  /*2870*/  ULEA UR5, UR4, UR7, 0x3 ;  /* 0x0000000704057291 */ /* 0x000fe2000f8e18ff */
[----:B------:R-:W-:-:S04]  /*2880*/  LOP3.LUT R2, R2, UR6, RZ, 0x3c, !PT ;  /* 0x0000000602027c12 */ /* 0x000fc8000f8e3cff */
[----:B-1----:R-:W-:-:S04]  /*2890*/  SHF.L.U32 R3, R2, 0x1f, RZ ;  /* 0x0000001f02037819 */ /* 0x002fc800000006ff */
[----:B------:R-:W1:Y:S02]  /*28a0*/  SYNCS.PHASECHK.TRANS64.TRYWAIT P0, [UR5], R3 ;  /* 0x00000003ff0075a7 */ /* 0x000e640008001105 */
[----:B-1----:R-:W-:Y:S05]  /*28b0*/  @!P0 BRA `(.L_x_45) ;  /* 0x0000005c00c88947 */ /* 0x002fea0003800000 */
.L_x_147:
[----:B------:R-:W-:-:S04]  /*28c0*/  UIADD3 UR4, UPT, UPT, UR4, 0x1, URZ ;  /* 0x0000000104047890 */ /* 0x000fc8000fffe0ff */
[----:B------:R-:W-:-:S04]  /*28d0*/  UISETP.NE.AND UP0, UPT, UR4, 0x4, UPT ;  /* 0x000000040400788c */ /* 0x000fc8000bf05270 */
[----:B------:R-:W-:Y:S02]  /*28e0*/  USEL UR5, URZ, 0x1, UP0 ;  /* 0x00000001ff057887 */ /* 0x000fe40008000000 */
[----:B------:R-:W-:-:S04]  /*28f0*/  USEL UR4, UR4, URZ, UP0 ;  /* 0x000000ff04047287 */ /* 0x000fc80008000000 */
[----:B------:R-:W-:Y:S01]  /*2900*/  ULEA UR4, UR4, UR7, 0x3 ;  /* 0x0000000704047291 */ /* 0x000fe2000f8e18ff */
[----:B------:R-:W-:-:S04]  /*2910*/  LOP3.LUT R2, R2, UR5, RZ, 0x3c, !PT ;  /* 0x0000000502027c12 */ /* 0x000fc8000f8e3cff */
[----:B------:R-:W-:Y:S01]  /*2920*/  SHF.L.U32 R2, R2, 0x1f, RZ ;  /* 0x0000001f02027819 */ /* 0x000fe200000006ff */
[----:B-1----:R-:W-:-:S07]  /*2930*/  IMAD.U32 R0, RZ, RZ, UR4 ;  /* 0x00000004ff007e24 */ /* 0x002fce000f8e00ff */
.L_x_46:
[----:B-1----:R1:W2:Y:S02]  /*2940*/  SYNCS.PHASECHK.TRANS64.TRYWAIT P0, [R0+URZ], R2 ;  /* 0x00000002000075a7 */ /* 0x0022a400080011ff */
[----:B--2---:R-:W-:Y:S05]  /*2950*/  @!P0 NANOSLEEP.SYNCS 0x989680 ;  /* 0x009896800000895d */ /* 0x004fea0003900000 */
[----:B------:R-:W2:Y:S02]  /*2960*/  @!P0 SYNCS.PHASECHK.TRANS64 P0, [R0+URZ], R2 ;  /* 0x00000002000085a7 */ /* 0x000ea400080010ff */
[----:B--2---:R-:W-:Y:S05]  /*2970*/  @P0 EXIT ;  /* 0x000000000000094d */ /* 0x004fea0003800000 */
[----:B------:R-:W-:Y:S05]  /*2980*/  BRA `(.L_x_46) ;  /* 0xfffffffc00ec7947 */ /* 0x000fea000383ffff */
.L_x_22:
[----:B------:R-:W1:Y:S02]  /*2990*/  S2UR UR4, SR_CgaCtaId ;  /* 0x00000000000479c3 */ /* 0x000e640000008800 */
[----:B-1----:R-:W-:-:S04]  /*29a0*/  UISETP.NE.AND UP0, UPT, UR4, URZ, UPT ;  /* 0x000000ff0400728c */ /* 0x002fc8000bf05270 */
[----:B------:R-:W-:-:S09]  /*29b0*/  UISETP.NE.OR UP0, UPT, UR17, 0x1, UP0 ;  /* 0x000000011100788c */ /* 0x000fd20008705670 */
[----:B------:R-:W-:Y:S05]  /*29c0*/  BRA.U UP0, `(.L_x_47) ;  /* 0x00000005004c7547 */ /* 0x000fea000b800000 */
[----:B------:R-:W1:Y:S01]  /*29d0*/  S2UR UR5, SR_CgaCtaId ;  /* 0x00000000000579c3 */ /* 0x000e620000008800 */
[----:B------:R-:W-:Y:S01]  /*29e0*/  UMOV UR4, 0x400 ;  /* 0x0000040000047882 */ /* 0x000fe20000000000 */
[----:B------:R-:W-:Y:S01]  /*29f0*/  ISETP.GE.U32.AND P2, PT, R0, 0x2, PT ;  /* 0x000000020000780c */ /* 0x000fe20003f46070 */
[----:B------:R-:W-:Y:S01]  /*2a00*/  IMAD.MOV.U32 R12, RZ, RZ, 0x1 ;  /* 0x00000001ff0c7424 */ /* 0x000fe200078e00ff */
[----:B------:R-:W-:Y:S02]  /*2a10*/  CS2R R10, SRZ ;  /* 0x00000000000a7805 */ /* 0x000fe4000001ff00 */
[----:B------:R-:W-:Y:S01]  /*2a20*/  CS2R R8, SRZ ;  /* 0x0000000000087805 */ /* 0x000fe2000001ff00 */
[----:B-1----:R-:W-:-:S03]  /*2a30*/  ULEA UR6, UR5, UR4, 0x18 ;  /* 0x0000000405067291 */ /* 0x002fc6000f8ec0ff */
[----:B------:R-:W-:-:S09]  /*2a40*/  UMOV UR5, URZ ;  /* 0x000000ff00057c82 */ /* 0x000fd20008000000 */
.L_x_51:
[----:B------:R-:W-:Y:S02]  /*2a50*/  LEA R2, R8, UR6, 0x3 ;  /* 0x0000000608027c11 */ /* 0x000fe4000f8e18ff */
[----:B------:R-:W-:-:S03]  /*2a60*/  SHF.L.U32 R4, R9, 0x1f, RZ ;  /* 0x0000001f09047819 */ /* 0x000fc600000006ff */
[----:B------:R-:W-:Y:S01]  /*2a70*/  VIADD R5, R2, 0x100 ;  /* 0x0000010002057836 */ /* 0x000fe20000000000 */
[----:B------:R-:W1:Y:S02]  /*2a80*/  SYNCS.PHASECHK.TRANS64.TRYWAIT P0, [R2+URZ+0xf0], R4 ;  /* 0x0000f004020075a7 */ /* 0x000e6400080011ff */
[----:B-1----:R-:W-:Y:S05]  /*2a90*/  @!P0 BRA `(.L_x_48) ;  /* 0x0000005c00688947 */ /* 0x002fea0003800000 */
.L_x_148:
[----:B------:R-:W-:Y:S01]  /*2aa0*/  ULEA UR4, UR5, UR6, 0x3 ;  /* 0x0000000605047291 */ /* 0x000fe2000f8e18ff */
[----:B-1----:R-:W-:Y:S01]  /*2ab0*/  PRMT R2, RZ, 0x654, R5 ;  /* 0x00000654ff027816 */ /* 0x002fe20000000005 */
[----:B------:R-:W-:Y:S01]  /*2ac0*/  @!P2 IMAD.MOV.U32 R4, RZ, RZ, 0x10 ;  /* 0x00000010ff04a424 */ /* 0x000fe200078e00ff */
[----:B------:R-:W-:Y:S01]  /*2ad0*/  SHF.L.U32 R5, R12, 0x1f, RZ ;  /* 0x0000001f0c057819 */ /* 0x000fe200000006ff */
[----:B------:R-:W-:Y:S01]  /*2ae0*/  UIADD3 UR7, UPT, UPT, UR4, 0x90, URZ ;  /* 0x0000009004077890 */ /* 0x000fe2000fffe0ff */
[----:B------:R1:W-:Y:S05]  /*2af0*/  SYNCS.ARRIVE.TRANS64.RED.A1T0 RZ, [R2+URZ], RZ ;  /* 0x000000ff02ff79a7 */ /* 0x0003ea00081004ff */
[----:B------:R-:W-:Y:S01]  /*2b00*/  IMAD.U32 R6, RZ, RZ, UR7 ;  /* 0x00000007ff067e24 */ /* 0x000fe2000f8e00ff */
[----:B------:R-:W2:Y:S04]  /*2b10*/  SYNCS.PHASECHK.TRANS64.TRYWAIT P0, [UR4+0xa0], R5 ;  /* 0x0000a005ff0075a7 */ /* 0x000ea80008001104 */
[----:B------:R-:W-:Y:S01]  /*2b20*/  PRMT R6, R0, 0x654, R6 ;  /* 0x0000065400067816 */ /* 0x000fe20000000006 */
[----:B-12---:R-:W-:Y:S06]  /*2b30*/  @!P0 BRA `(.L_x_49) ;  /* 0x0000005c00548947 */ /* 0x006fec0003800000 */
.L_x_150:
[----:B------:R-:W-:Y:S01]  /*2b40*/  ULEA UR8, UR5, UR6, 0x4 ;  /* 0x0000000605087291 */ /* 0x000fe2000f8e20ff */
[----:B------:R-:W-:Y:S01]  /*2b50*/  SEL R3, R6, R3, !P2 ;  /* 0x0000000306037207 */ /* 0x000fe20005000000 */
[----:B------:R-:W-:Y:S01]  /*2b60*/  UIADD3 UR9, UPT, UPT, UR4, 0x90, URZ ;  /* 0x0000009004097890 */ /* 0x000fe2000fffe0ff */
[----:B-1----:R-:W-:Y:S01]  /*2b70*/  LEA R2, R11, UR6, 0x3 ;  /* 0x000000060b027c11 */ /* 0x002fe2000f8e18ff */
[----:B------:R-:W-:Y:S01]  /*2b80*/  UIADD3 UR8, UPT, UPT, UR8, 0x120, URZ ;  /* 0x0000012008087890 */ /* 0x000fe2000fffe0ff */
[----:B------:R1:W-:Y:S01]  /*2b90*/  @!P2 SYNCS.ARRIVE.TRANS64.RED RZ, [R3+URZ], R4 ;  /* 0x0000000403ffa9a7 */ /* 0x0003e200080004ff */
[----:B------:R-:W-:Y:S01]  /*2ba0*/  UIADD3 UR4, UPT, UPT, UR5, 0x1, URZ ;  /* 0x0000000105047890 */ /* 0x000fe2000fffe0ff */
[----:B------:R-:W-:-:S03]  /*2bb0*/  VIADD R8, R8, 0x1 ;  /* 0x0000000108087836 */ /* 0x000fc60000000000 */
[----:B------:R-:W-:Y:S02]  /*2bc0*/  UISETP.NE.AND UP0, UPT, UR4, 0x2, UPT ;  /* 0x000000020400788c */ /* 0x000fe4000bf05270 */
[----:B------:R-:W-:Y:S01]  /*2bd0*/  ISETP.NE.AND P0, PT, R8, 0x2, PT ;  /* 0x000000020800780c */ /* 0x000fe20003f05270 */
[----:B------:R-:W-:Y:S06]  /*2be0*/  UGETNEXTWORKID.BROADCAST [UR8], [UR9] ;  /* 0x00000000080073ca */ /* 0x000fec0008000100 */
[----:B------:R-:W-:Y:S02]  /*2bf0*/  USEL UR7, URZ, 0x1, UP0 ;  /* 0x00000001ff077887 */ /* 0x000fe40008000000 */
[----:B------:R-:W-:-:S04]  /*2c00*/  USEL UR5, UR4, URZ, UP0 ;  /* 0x000000ff04057287 */ /* 0x000fc80008000000 */
[----:B------:R-:W-:Y:S02]  /*2c10*/  LOP3.LUT R12, R12, UR7, RZ, 0x3c, !PT ;  /* 0x000000070c0c7c12 */ /* 0x000fe4000f8e3cff */
[----:B-1----:R-:W-:-:S04]  /*2c20*/  SHF.L.U32 R4, R10, 0x1f, RZ ;  /* 0x0000001f0a047819 */ /* 0x002fc800000006ff */
[----:B------:R-:W1:Y:S02]  /*2c30*/  SYNCS.PHASECHK.TRANS64.TRYWAIT P1, [R2+URZ+0x90], R4 ;  /* 0x00009004020075a7 */ /* 0x000e6400080211ff */
[----:B-1----:R-:W-:Y:S05]  /*2c40*/  @!P1 BRA `(.L_x_50) ;  /* 0x0000005c00289947 */ /* 0x002fea0003800000 */
.L_x_151:
[C---:B-1----:R-:W-:Y:S01]  /*2c50*/  LEA R4, R11.reuse, UR6, 0x4 ;  /* 0x000000060b047c11 */ /* 0x042fe2000f8e20ff */
[----:B------:R-:W-:Y:S01]  /*2c60*/  VIADD R2, R2, 0xa0 ;  /* 0x000000a002027836 */ /* 0x000fe20000000000 */
[----:B------:R-:W-:Y:S01]  /*2c70*/  SEL R8, R8, RZ, P0 ;  /* 0x000000ff08087207 */ /* 0x000fe20000000000 */
[----:B------:R-:W-:-:S03]  /*2c80*/  VIADD R11, R11, 0x1 ;  /* 0x000000010b0b7836 */ /* 0x000fc60000000000 */
[----:B------:R-:W1:Y:S01]  /*2c90*/  LDS.128 R4, [R4+0x120] ;  /* 0x0001200004047984 */ /* 0x000e620000000c00 */
[----:B------:R-:W-:Y:S02]  /*2ca0*/  PRMT R2, RZ, 0x654, R2 ;  /* 0x00000654ff027816 */ /* 0x000fe40000000002 */
[C---:B------:R-:W-:Y:S01]  /*2cb0*/  ISETP.NE.AND P1, PT, R11.reuse, 0x2, PT ;  /* 0x000000020b00780c */ /* 0x040fe20003f25270 */
[----:B------:R-:W-:Y:S01]  /*2cc0*/  @!PT LDS RZ, [RZ] ;  /* 0x00000000fffff984 */ /* 0x000fe20000000800 */
[----:B------:R-:W-:Y:S01]  /*2cd0*/  @!PT LDS RZ, [RZ] ;  /* 0x00000000fffff984 */ /* 0x000fe20000000800 */
[----:B------:R-:W-:Y:S01]  /*2ce0*/  @!PT LDS RZ, [RZ] ;  /* 0x00000000fffff984 */ /* 0x000fe20000000800 */
[----:B------:R-:W-:Y:S01]  /*2cf0*/  @!PT LDS RZ, [RZ] ;  /* 0x00000000fffff984 */ /* 0x000fe20000000800 */
[----:B------:R2:W-:Y:S06]  /*2d00*/  MEMBAR.ALL.CTA ;  /* 0x0000000000007992 */ /* 0x0005ec0000008000 */
[----:B--2---:R-:W2:Y:S01]  /*2d10*/  FENCE.VIEW.ASYNC.S ;  /* 0x00000000000073c6 */ /* 0x004ea20000000000 */
[----:B------:R-:W-:Y:S01]  /*2d20*/  SEL R11, R11, RZ, P1 ;  /* 0x000000ff0b0b7207 */ /* 0x000fe20000800000 */
[----:B--2---:R2:W-:Y:S01]  /*2d30*/  SYNCS.ARRIVE.TRANS64.RED.A1T0 RZ, [R2+URZ], RZ ;  /* 0x000000ff02ff79a7 */ /* 0x0045e200081004ff */
[----:B-1----:R-:W-:-:S02]  /*2d40*/  LOP3.LUT P3, RZ, R6, 0x1, RZ, 0xc0, !PT ;  /* 0x0000000106ff7812 */ /* 0x002fc4000786c0ff */
[----:B------:R-:W-:-:S04]  /*2d50*/  SEL R4, RZ, 0x1, P1 ;  /* 0x00000001ff047807 */ /* 0x000fc80000800000 */
[----:B------:R-:W-:Y:S02]  /*2d60*/  LOP3.LUT R10, R10, R4, RZ, 0x3c, !PT ;  /* 0x000000040a0a7212 */ /* 0x000fe400078e3cff */
[----:B--2---:R-:W-:-:S04]  /*2d70*/  SEL R2, RZ, 0x1, P0 ;  /* 0x00000001ff027807 */ /* 0x004fc80000000000 */
[----:B------:R-:W-:Y:S01]  /*2d80*/  LOP3.LUT R9, R9, R2, RZ, 0x3c, !PT ;  /* 0x0000000209097212 */ /* 0x000fe200078e3cff */
[----:B------:R-:W-:Y:S06]  /*2d90*/  @P3 BRA `(.L_x_51) ;  /* 0xfffffffc002c3947 */ /* 0x000fec000383ffff */
[----:B------:R-:W-:Y:S01]  /*2da0*/  ULEA UR4, UR5, UR6, 0x3 ;  /* 0x0000000605047291 */ /* 0x000fe2000f8e18ff */
[----:B------:R-:W-:-:S08]  /*2db0*/  SHF.L.U32 R2, R12, 0x1f, RZ ;  /* 0x0000001f0c027819 */ /* 0x000fd000000006ff */
[----:B------:R-:W1:Y:S02]  /*2dc0*/  SYNCS.PHASECHK.TRANS64 P0, [UR4+0xa0], R2 ;  /* 0x0000a002ff0075a7 */ /* 0x000e640008001004 */
[----:B-1----:R-:W-:Y:S05]  /*2dd0*/  @P0 BRA `(.L_x_52) ;  /* 0x0000000000080947 */ /* 0x002fea0003800000 */
[----:B------:R-:W1:Y:S02]  /*2de0*/  SYNCS.PHASECHK.TRANS64.TRYWAIT P0, [UR4+0xa0], R2 ;  /* 0x0000a002ff0075a7 */ /* 0x000e640008001104 */
[----:B-1----:R-:W-:Y:S05]  /*2df0*/  @!P0 BRA `(.L_x_53) ;  /* 0x0000005800d08947 */ /* 0x002fea0003800000 */
.L_x_52:
[----:B------:R-:W-:-:S04]  /*2e00*/  UIADD3 UR7, UPT, UPT, UR5, 0x1, URZ ;  /* 0x0000000105077890 */ /* 0x000fc8000fffe0ff */
[----:B------:R-:W-:-:S04]  /*2e10*/  UISETP.NE.AND UP0, UPT, UR7, 0x2, UPT ;  /* 0x000000020700788c */ /* 0x000fc8000bf05270 */
[----:B------:R-:W-:Y:S02]  /*2e20*/  USEL UR8, URZ, 0x1, UP0 ;  /* 0x00000001ff087887 */ /* 0x000fe40008000000 */
[----:B------:R-:W-:-:S04]  /*2e30*/  USEL UR7, UR7, URZ, UP0 ;  /* 0x000000ff07077287 */ /* 0x000fc80008000000 */
[----:B------:R-:W-:Y:S01]  /*2e40*/  ULEA UR7, UR7, UR6, 0x3 ;  /* 0x0000000607077291 */ /* 0x000fe2000f8e18ff */
[----:B-1----:R-:W-:-:S04]  /*2e50*/  LOP3.LUT R2, R12, UR8, RZ, 0x3c, !PT ;  /* 0x000000080c027c12 */ /* 0x002fc8000f8e3cff */
[----:B------:R-:W-:-:S04]  /*2e60*/  SHF.L.U32 R0, R2, 0x1f, RZ ;  /* 0x0000001f02007819 */ /* 0x000fc800000006ff */
[----:B------:R-:W1:Y:S02]  /*2e70*/  SYNCS.PHASECHK.TRANS64 P0, [UR7+0xa0], R0 ;  /* 0x0000a000ff0075a7 */ /* 0x000e640008001007 */
[----:B-1----:R-:W-:Y:S05]  /*2e80*/  @P0 EXIT ;  /* 0x000000000000094d */ /* 0x002fea0003800000 */
[----:B------:R-:W-:Y:S02]  /*2e90*/  SHF.L.U32 R2, R2, 0x1f, RZ ;  /* 0x0000001f02027819 */ /* 0x000fe400000006ff */
[----:B------:R-:W-:-:S07]  /*2ea0*/  MOV R0, UR7 ;  /* 0x0000000700007c02 */ /* 0x000fce0008000f00 */
.L_x_54:
[----:B-1----:R1:W2:Y:S02]  /*2eb0*/  SYNCS.PHASECHK.TRANS64.TRYWAIT P0, [R0+URZ+0xa0], R2 ;  /* 0x0000a002000075a7 */ /* 0x0022a400080011ff */
[----:B--2---:R-:W-:Y:S05]  /*2ec0*/  @!P0 NANOSLEEP.SYNCS 0x989680 ;  /* 0x009896800000895d */ /* 0x004fea0003900000 */
[----:B------:R-:W2:Y:S02]  /*2ed0*/  @!P0 SYNCS.PHASECHK.TRANS64 P0, [R0+URZ+0xa0], R2 ;  /* 0x0000a002000085a7 */ /* 0x000ea400080010ff */
[----:B--2---:R-:W-:Y:S05]  /*2ee0*/  @P0 EXIT ;  /* 0x000000000000094d */ /* 0x004fea0003800000 */
[----:B------:R-:W-:Y:S05]  /*2ef0*/  BRA `(.L_x_54) ;  /* 0xfffffffc00ec7947 */ /* 0x000fea000383ffff */
.L_x_47:
[----:B------:R-:W-:Y:S05]  /*2f00*/  BRA.U UP4, `(.L_x_55) ;  /* 0x0000000d04d87547 */ /* 0x000fea000b800000 */
[----:B------:R-:W1:Y:S01]  /*2f10*/  S2UR UR7, SR_CgaCtaId ;  /* 0x00000000000779c3 */ /* 0x000e620000008800 */
[----:B------:R-:W-:Y:S01]  /*2f20*/  UMOV UR4, 0x40 ;  /* 0x0000004000047882 */ /* 0x000fe20000000000 */
[----:B------:R-:W-:Y:S01]  /*2f30*/  NOP ;  /* 0x0000000000007918 */ /* 0x000fe20000000000 */
[----:B------:R-:W-:Y:S01]  /*2f40*/  UMOV UR6, 0x400 ;  /* 0x0000040000067882 */ /* 0x000fe20000000000 */
[----:B-1----:R-:W-:Y:S02]  /*2f50*/  ULEA UR5, UR7, UR4, 0x18 ;  /* 0x0000000407057291 */ /* 0x002fe4000f8ec0ff */
[----:B------:R-:W-:-:S07]  /*2f60*/  ULEA UR6, UR7, UR6, 0x18 ;  /* 0x0000000607067291 */ /* 0x000fce000f8ec0ff */
[----:B------:R-:W1:Y:S02]  /*2f70*/  LDS.U8 R0, [UR5+0x1c] ;  /* 0x00001c05ff007984 */ /* 0x000e640008000000 */
[----:B-1----:R-:W-:-:S13]  /*2f80*/  ISETP.NE.AND P0, PT, R0, RZ, PT ;  /* 0x000000ff0000720c */ /* 0x002fda0003f05270 */
[----:B------:R-:W-:Y:S05]  /*2f90*/  @P0 BRA `(.L_x_56) ;  /* 0x0000000000580947 */ /* 0x000fea0003800000 */
[----:B------:R-:W-:-:S13]  /*2fa0*/  ELECT P0, URZ, PT ;  /* 0x0000000000ff782f */ /* 0x000fda0003800000 */
[----:B------:R-:W-:Y:S05]  /*2fb0*/  @!P0 BRA `(.L_x_57) ;  /* 0x0000000000608947 */ /* 0x000fea0003800000 */
[----:B------:R-:W-:Y:S01]  /*2fc0*/  UMOV UR4, 0x10 ;  /* 0x0000001000047882 */ /* 0x000fe20000000000 */
[----:B------:R-:W-:Y:S01]  /*2fd0*/  HFMA2 R0, -RZ, RZ, 0, 5.9604644775390625e-08 ;  /* 0x00000001ff007431 */ /* 0x000fe200000001ff */
[----:B------:R-:W-:-:S03]  /*2fe0*/  MOV R3, 0xffff ;  /* 0x0000ffff00037802 */ /* 0x000fc60000000f00 */
[----:B------:R-:W-:Y:S04]  /*2ff0*/  DEPBAR.LE SB1, 0x36 ;  /* 0x00009d800000791a */ /* 0x000fe80000000000 */
[----:B------:R-:W1:Y:S02]  /*3000*/  UTCATOMSWS.FIND_AND_SET.ALIGN UP0, UR4, UR4 ;  /* 0x00000004000475e3 */ /* 0x000e640008000800 */
[----:B-1----:R-:W-:Y:S01]  /*3010*/  MOV R4, UR4 ;  /* 0x0000000400047c02 */ /* 0x002fe20008000f00 */
[----:B------:R-:W-:Y:S06]  /*3020*/  BRA.U UP0, `(.L_x_58) ;  /* 0x0000000100187547 */ /* 0x000fec000b800000 */
.L_x_59:
[----:B------:R-:W-:Y:S05]  /*3030*/  NANOSLEEP 0x64 ;  /* 0x000000640000795d */ /* 0x000fea0003800000 */
[----:B------:R-:W-:-:S05]  /*3040*/  UMOV UR4, 0x10 ;  /* 0x0000001000047882 */ /* 0x000fca0000000000 */
[----:B------:R-:W-:Y:S04]  /*3050*/  DEPBAR.LE SB1, 0x36 ;  /* 0x00009d800000791a */ /* 0x000fe80000000000 */
[----:B------:R-:W1:Y:S02]  /*3060*/  UTCATOMSWS.FIND_AND_SET.ALIGN UP0, UR4, UR4 ;  /* 0x00000004000475e3 */ /* 0x000e640008000800 */
[----:B-1----:R-:W-:Y:S01]  /*3070*/  MOV R4, UR4 ;  /* 0x0000000400047c02 */ /* 0x002fe20008000f00 */
[----:B------:R-:W-:Y:S05]  /*3080*/  BRA.U !UP0, `(.L_x_59) ;  /* 0xfffffffd08e87547 */ /* 0x000fea000b83ffff */
.L_x_58:
[-C--:B------:R-:W-:Y:S02]  /*3090*/  SHF.L.U32 R3, R3, R4.reuse, RZ ;  /* 0x0000000403037219 */ /* 0x080fe400000006ff */
[----:B------:R-:W-:Y:S01]  /*30a0*/  SHF.L.U32 R0, R0, R4, RZ ;  /* 0x0000000400007219 */ /* 0x000fe200000006ff */
[----:B------:R-:W-:Y:S02]  /*30b0*/  IMAD.SHL.U32 R4, R4, 0x20, RZ ;  /* 0x0000002004047824 */ /* 0x000fe400078e00ff */
[----:B------:R1:W-:Y:S04]  /*30c0*/  ATOMS.OR RZ, [UR5+0x14], R3 ;  /* 0x00001403ffff798c */ /* 0x0003e8000b000005 */
[----:B------:R1:W-:Y:S04]  /*30d0*/  ATOMS.OR RZ, [UR5+0x18], R0 ;  /* 0x00001800ffff798c */ /* 0x0003e8000b000005 */
[----:B------:R1:W-:Y:S01]  /*30e0*/  STS [UR6+0x140], R4 ;  /* 0x00014004ff007988 */ /* 0x0003e20008000806 */
[----:B------:R-:W-:Y:S05]  /*30f0*/  BRA `(.L_x_57) ;  /* 0x0000000000107947 */ /* 0x000fea0003800000 */
.L_x_56:
[----:B------:R-:W-:Y:S02]  /*3100*/  MOV R0, 0xffffffff ;  /* 0xffffffff00007802 */ /* 0x000fe40000000f00 */
[----:B------:R-:W-:-:S03]  /*3110*/  MOV R4, 0x3140 ;  /* 0x0000314000047802 */ /* 0x000fc60000000f00 */
[----:B------:R1:W-:Y:S04]  /*3120*/  STS [UR6+0x140], R0 ;  /* 0x00014000ff007988 */ /* 0x0003e80008000806 */
[----:B-1---5:R-:W-:Y:S05]  /*3130*/  CALL.REL.NOINC `($__internal_1_$__cuda_sm10x_tcgen05_guardrail_trap_phase_invalid_during_alloc) ;  /* 0x0000006000187944 */ /* 0x022fea0003c00000 */
.L_x_57:
[----:B------:R-:W-:Y:S05]  /*3140*/  WARPSYNC.ALL ;  /* 0x0000000000007948 */ /* 0x000fea0003800000 */
[----:B------:R-:W2:Y:S01]  /*3150*/  S2UR UR4, SR_CgaCtaId ;  /* 0x00000000000479c3 */ /* 0x000ea20000008800 */
[----:B------:R-:W-:Y:S01]  /*3160*/  UMOV UR26, 0x400 ;  /* 0x00000400001a7882 */ /* 0x000fe20000000000 */
[----:B------:R-:W-:-:S06]  /*3170*/  NOP ;  /* 0x0000000000007918 */ /* 0x000fcc0000000000 */
[----:B------:R-:W-:Y:S06]  /*3180*/  BAR.ARV 0x6, 0xa0 ;  /* 0x0182800000007b1d */ /* 0x000fec0000002000 */
[----:B------:R-:W3:Y:S01]  /*3190*/  LDCU UR5, c[0x0][0x38c] ;  /* 0x00007180ff0577ac */ /* 0x000ee20008000800 */
[----:B------:R-:W-:Y:S01]  /*31a0*/  LOP3.LUT R2, R2, 0xffff, RZ, 0xc0, !PT ;  /* 0x0000ffff02027812 */ /* 0x000fe200078ec0ff */
[----:B------:R-:W-:Y:S01]  /*31b0*/  IMAD.MOV.U32 R11, RZ, RZ, 0x1 ;  /* 0x00000001ff0b7424 */ /* 0x000fe200078e00ff */
[----:B------:R-:W-:Y:S01]  /*31c0*/  CS2R R8, SRZ ;  /* 0x0000000000087805 */ /* 0x000fe2000001ff00 */
[----:B------:R-:W4:Y:S01]  /*31d0*/  LDCU UR7, c[0x0][0x38c] ;  /* 0x00007180ff0777ac */ /* 0x000f220008000800 */
[----:B------:R-:W-:Y:S01]  /*31e0*/  R2UR UR27, R2 ;  /* 0x00000000021b72ca */ /* 0x000fe200000e0000 */
[----:B------:R-:W-:Y:S01]  /*31f0*/  IMAD.MOV.U32 R10, RZ, RZ, RZ ;  /* 0x000000ffff0a7224 */ /* 0x000fe200078e00ff */
[----:B------:R-:W-:Y:S01]  /*3200*/  UMOV UR30, URZ ;  /* 0x000000ff001e7c82 */ /* 0x000fe20008000000 */
[----:B------:R-:W-:Y:S01]  /*3210*/  UMOV UR24, URZ ;  /* 0x000000ff00187c82 */ /* 0x000fe20008000000 */
[----:B--2---:R-:W-:Y:S01]  /*3220*/  ULEA UR26, UR4, UR26, 0x18 ;  /* 0x0000001a041a7291 */ /* 0x004fe2000f8ec0ff */
[----:B------:R-:W-:Y:S01]  /*3230*/  UMOV UR38, 0x0 ;  /* 0x0000000000267882 */ /* 0x000fe20000000000 */
[----:B------:R-:W-:-:S02]  /*3240*/  UMOV UR39, 0x4200010 ;  /* 0x0420001000277882 */ /* 0x000fc40000000000 */
[----:B------:R-:W-:Y:S02]  /*3250*/  UIADD3 UR4, UPT, UPT, UR26, 0x4400, URZ ;  /* 0x000044001a047890 */ /* 0x000fe4000fffe0ff */
[----:B------:R-:W-:Y:S02]  /*3260*/  UIADD3 UR6, UPT, UPT, UR26, 0xc400, URZ ;  /* 0x0000c4001a067890 */ /* 0x000fe4000fffe0ff */
[----:B---3--:R-:W-:Y:S01]  /*3270*/  UIADD3 UR5, UPT, UPT, UR5, 0x3f, URZ ;  /* 0x0000003f05057890 */ /* 0x008fe2000fffe0ff */
[----:B-1----:R-:W1:Y:S01]  /*3280*/  LDS R0, [UR26+0x140] ;  /* 0x0001401aff007984 */ /* 0x002e620008000800 */
[----:B------:R-:W-:Y:S01]  /*3290*/  UMOV UR36, 0x0 ;  /* 0x0000000000247882 */ /* 0x000fe20000000000 */
[----:B------:R-:W-:Y:S01]  /*32a0*/  UMOV UR37, 0x4200010 ;  /* 0x0420001000257882 */ /* 0x000fe20000000000 */
[----:B------:R-:W-:Y:S02]  /*32b0*/  USHF.R.S32.HI UR40, URZ, 0x1f, UR5 ;  /* 0x0000001fff287899 */ /* 0x000fe40008011405 */
[----:B----4-:R-:W-:-:S02]  /*32c0*/  UISETP.GE.AND UP4, UPT, UR7, 0x1, UPT ;  /* 0x000000010700788c */ /* 0x010fc4000bf86270 */
[----:B------:R-:W-:Y:S02]  /*32d0*/  ULEA.HI UR40, UR40, UR5, URZ, 0x6 ;  /* 0x0000000528287291 */ /* 0x000fe4000f8f30ff */
[----:B------:R-:W-:Y:S02]  /*32e0*/  USHF.R.U32.HI UR5, URZ, 0x4, UR4 ;  /* 0x00000004ff057899 */ /* 0x000fe40008011604 */
[----:B------:R-:W-:Y:S02]  /*32f0*/  USHF.R.S32.HI UR40, URZ, 0x6, UR40 ;  /* 0x00000006ff287899 */ /* 0x000fe40008011428 */
[----:B------:R-:W-:Y:S02]  /*3300*/  USHF.R.U32.HI UR4, URZ, 0x4, UR6 ;  /* 0x00000004ff047899 */ /* 0x000fe40008011606 */
[----:B------:R-:W-:Y:S02]  /*3310*/  UISETP.LT.AND UP0, UPT, UR40, 0x1, UPT ;  /* 0x000000012800788c */ /* 0x000fe4000bf01270 */
[----:B------:R-:W-:-:S02]  /*3320*/  ULOP3.LUT UR5, UR5, 0x3fff, URZ, 0xc0, !UPT ;  /* 0x00003fff05057892 */ /* 0x000fc4000f8ec0ff */
[----:B------:R-:W-:Y:S02]  /*3330*/  ULOP3.LUT UR4, UR4, 0x3fff, URZ, 0xc0, !UPT ;  /* 0x00003fff04047892 */ /* 0x000fe4000f8ec0ff */
[----:B------:R-:W-:Y:S02]  /*3340*/  USEL UR41, UR40, 0x1, !UP0 ;  /* 0x0000000128297887 */ /* 0x000fe4000c000000 */
[----:B------:R-:W-:Y:S02]  /*3350*/  ULOP3.LUT UR28, UR5, 0x10000, URZ, 0xfc, !UPT ;  /* 0x00010000051c7892 */ /* 0x000fe4000f8efcff */
[----:B------:R-:W-:Y:S02]  /*3360*/  ULOP3.LUT UR29, UR4, 0x10000, URZ, 0xfc, !UPT ;  /* 0x00010000041d7892 */ /* 0x000fe4000f8efcff */
[----:B------:R-:W-:Y:S01]  /*3370*/  UIADD3 UR41, UPT, UPT, -UR41, URZ, URZ ;  /* 0x000000ff29297290 */ /* 0x000fe2000fffe1ff */
[----:B------:R-:W-:Y:S01]  /*3380*/  UMOV UR34, 0x0 ;  /* 0x0000000000227882 */ /* 0x000fe20000000000 */
[----:B------:R-:W-:Y:S01]  /*3390*/  UMOV UR35, 0x4200010 ;  /* 0x0420001000237882 */ /* 0x000fe20000000000 */
[----:B------:R-:W-:Y:S01]  /*33a0*/  UMOV UR32, 0x0 ;  /* 0x0000000000207882 */ /* 0x000fe20000000000 */
[----:B------:R-:W-:Y:S01]  /*33b0*/  UMOV UR33, 0x4200010 ;  /* 0x0420001000217882 */ /* 0x000fe20000000000 */
[----:B-1----:R-:W-:-:S15]  /*33c0*/  R2UR UR42, R0 ;  /* 0x00000000002a72ca */ /* 0x002fde00000e0000 */
.L_x_66:
[----:B------:R-:W-:Y:S02]  /*33d0*/  LEA R0, R10, UR26, 0x3 ;  /* 0x0000001a0a007c11 */ /* 0x000fe4000f8e18ff */
[----:B------:R-:W-:Y:S02]  /*33e0*/  SHF.L.U32 R2, R9, 0x1f, RZ ;  /* 0x0000001f09027819 */ /* 0x000fe400000006ff */
[----:B------:R-:W-:Y:S01]  /*33f0*/  PLOP3.LUT P0, PT, PT, PT, UP4, 0x80, 0x8 ;  /* 0x000000000008781c */ /* 0x000fe20003f0f048 */
[----:B------:R-:W-:Y:S01]  /*3400*/  VIADD R3, R0, 0xa0 ;  /* 0x000000a000037836 */ /* 0x000fe20000000000 */
[----:B-1----:R-:W1:Y:S02]  /*3410*/  SYNCS.PHASECHK.TRANS64.TRYWAIT P1, [R0+URZ+0x90], R2 ;  /* 0x00009002000075a7 */ /* 0x002e6400080211ff */
[----:B-1-3--:R-:W-:Y:S09]  /*3420*/  @!P1 BRA `(.L_x_60) ;  /* 0x00000054005c9947 */ /* 0x00aff20003800000 */
.L_x_153:
[----:B------:R-:W-:Y:S01]  /*3430*/  LEA R4, R10, UR26, 0x4 ;  /* 0x0000001a0a047c11 */ /* 0x000fe2000f8e20ff */
[----:B------:R-:W-:Y:S01]  /*3440*/  @UP4 ULEA UR4, UR24, UR26, 0x3 ;  /* 0x0000001a18044291 */ /* 0x000fe2000f8e18ff */
[----:B------:R-:W-:Y:S01]  /*3450*/  PLOP3.LUT P2, PT, PT, PT, PT, 0x80, 0x8 ;  /* 0x000000000008781c */ /* 0x000fe20003f4f070 */
[----:B------:R-:W-:Y:S01]  /*3460*/  ULEA UR31, UR30, UR26, 0x3 ;  /* 0x0000001a1e1f7291 */ /* 0x000fe2000f8e18ff */
[----:B------:R-:W-:Y:S02]  /*3470*/  PRMT R3, RZ, 0x654, R3 ;  /* 0x00000654ff037816 */ /* 0x000fe40000000003 */
[----:B------:R-:W2:Y:S01]  /*3480*/  LDS.128 R4, [R4+0x120] ;  /* 0x0001200004047984 */ /* 0x000ea20000000c00 */
[----:B-1----:R-:W-:Y:S02]  /*3490*/  @P0 SHF.L.U32 R2, R8, 0x1f, RZ ;  /* 0x0000001f08020819 */ /* 0x002fe400000006ff */
[----:B------:R-:W-:Y:S01]  /*34a0*/  SHF.L.U32 R0, R11, 0x1f, RZ ;  /* 0x0000001f0b007819 */ /* 0x000fe200000006ff */
[----:B------:R-:W-:Y:S01]  /*34b0*/  @!PT LDS RZ, [RZ] ;  /* 0x00000000fffff984 */ /* 0x000fe20000000800 */
[----:B------:R-:W-:Y:S01]  /*34c0*/  @!PT LDS RZ, [RZ] ;  /* 0x00000000fffff984 */ /* 0x000fe20000000800 */
[----:B------:R-:W-:Y:S01]  /*34d0*/  @!PT LDS RZ, [RZ] ;  /* 0x00000000fffff984 */ /* 0x000fe20000000800 */
[----:B------:R-:W-:Y:S01]  /*34e0*/  @!PT LDS RZ, [RZ] ;  /* 0x00000000fffff984 */ /* 0x000fe20000000800 */
[----:B------:R1:W-:Y:S06]  /*34f0*/  MEMBAR.ALL.CTA ;  /* 0x0000000000007992 */ /* 0x0003ec0000008000 */
[----:B-1----:R-:W1:Y:S02]  /*3500*/  FENCE.VIEW.ASYNC.S ;  /* 0x00000000000073c6 */ /* 0x002e640000000000 */
[----:B-1----:R1:W-:Y:S01]  /*3510*/  SYNCS.ARRIVE.TRANS64.RED.A1T0 RZ, [R3+URZ], RZ ;  /* 0x000000ff03ff79a7 */ /* 0x0023e200081004ff */
[----:B------:R1:W3:Y:S01]  /*3520*/  @P0 SYNCS.PHASECHK.TRANS64.TRYWAIT P2, [UR4], R2 ;  /* 0x00000002ff0005a7 */ /* 0x0002e20008041104 */
[----:B------:R-:W-:Y:S01]  /*3530*/  ULEA.HI UR4, UR30, UR30, URZ, 0x1 ;  /* 0x0000001e1e047291 */ /* 0x000fe2000f8f08ff */
[----:B--2---:R-:W-:-:S03]  /*3540*/  LOP3.LUT P1, RZ, R6, 0x1, RZ, 0xc0, !PT ;  /* 0x0000000106ff7812 */ /* 0x004fc6000782c0ff */
[----:B------:R-:W-:Y:S02]  /*3550*/  USHF.L.U32 UR11, UR4, 0x6, URZ ;  /* 0x00000006040b7899 */ /* 0x000fe400080006ff */
[----:B------:R-:W-:Y:S02]  /*3560*/  ULOP3.LUT UR4, UR4, 0xffe, URZ, 0xc0, !UPT ;  /* 0x00000ffe04047892 */ /* 0x000fe4000f8ec0ff */
[----:B------:R-:W-:Y:S02]  /*3570*/  ULOP3.LUT UR11, UR11, 0xffffff80, URZ, 0xc0, !UPT ;  /* 0xffffff800b0b7892 */ /* 0x000fe4000f8ec0ff */
[----:B------:R-:W-:Y:S02]  /*3580*/  UIADD3 UR4, UPT, UPT, -UR4, UR30, URZ ;  /* 0x0000001e04047290 */ /* 0x000fe4000fffe1ff */
[----:B------:R-:W-:Y:S01]  /*3590*/  UIADD3 UR11, UPT, UPT, UR42, UR11, URZ ;  /* 0x0000000b2a0b7290 */ /* 0x000fe2000fffe0ff */
[----:B------:R-:W2:Y:S03]  /*35a0*/  SYNCS.PHASECHK.TRANS64.TRYWAIT P0, [UR31+0xd0], R0 ;  /* 0x0000d000ff0075a7 */ /* 0x000ea6000800111f */
[----:B------:R-:W-:Y:S01]  /*35b0*/  ULEA UR11, UR4, UR11, 0x14 ;  /* 0x0000000b040b7291 */ /* 0x000fe2000f8ea0ff */
[----:B-123--:R-:W-:Y:S11]  /*35c0*/  @!P0 BRA `(.L_x_61) ;  /* 0x0000005400088947 */ /* 0x00eff60003800000 */
.L_x_155:
[----:B------:R-:W-:Y:S01]  /*35d0*/  IADD3 R10, PT, PT, R10, 0x1, RZ ;  /* 0x000000010a0a7810 */ /* 0x000fe20007ffe0ff */
[----:B------:R-:W-:Y:S06]  /*35e0*/  BRA.U !UP4, `(.L_x_62) ;  /* 0x000000010cc07547 */ /* 0x000fec000b800000 */
[----:B------:R-:W-:Y:S01]  /*35f0*/  UPLOP3.LUT UP2, UPT, UPT, UPT, UPT, 0x40, 0x4 ;  /* 0x000000000004789c */ /* 0x000fe20003f4e870 */
[----:B------:R-:W-:Y:S01]  /*3600*/  UMOV UR23, UR41 ;  /* 0x0000002900177c82 */ /* 0x000fe20008000000 */
[----:B------:R-:W-:Y:S01]  /*3610*/  UMOV UR22, UR40 ;  /* 0x0000002800167c82 */ /* 0x000fe20008000000 */
[----:B------:R-:W-:-:S08]  /*3620*/  UMOV UR10, UR24 ;  /* 0x00000018000a7c82 */ /* 0x000fd00008000000 */
.L_x_65:
[----:B------:R-:W-:Y:S02]  /*3630*/  UIADD3 UR23, UPT, UPT, UR23, 0x1, URZ ;  /* 0x0000000117177890 */ /* 0x000fe4000fffe0ff */
[----:B--2---:R-:W-:Y:S02]  /*3640*/  ULEA UR5, UR10, UR26, 0x3 ;  /* 0x0000001a0a057291 */ /* 0x004fe4000f8e18ff */
[----:B------:R-:W-:Y:S01]  /*3650*/  UISETP.NE.AND UP3, UPT, UR23, URZ, UPT ;  /* 0x000000ff1700728c */ /* 0x000fe2000bf65270 */
[----:B---3--:R-:W-:Y:S10]  /*3660*/  @P2 BRA `(.L_x_63) ;  /* 0x00000000000c2947 */ /* 0x008ff40003800000 */
[----:B-1----:R-:W-:Y:S04]  /*3670*/  SHF.L.U32 R2, R8, 0x1f, RZ ;  /* 0x0000001f08027819 */ /* 0x002fe800000006ff */
[----:B------:R-:W1:Y:S02]  /*3680*/  SYNCS.PHASECHK.TRANS64.TRYWAIT P0, [UR5], R2 ;  /* 0x00000002ff0075a7 */ /* 0x000e640008001105 */
[----:B-1----:R-:W-:Y:S05]  /*3690*/  @!P0 BRA `(.L_x_64) ;  /* 0x0000005000ec8947 */ /* 0x002fea0003800000 */
.L_x_63:
[----:B------:R-:W-:Y:S01]  /*36a0*/  UISETP.NE.AND UP0, UPT, UR22, 0x1, UPT ;  /* 0x000000011600788c */ /* 0x000fe2000bf05270 */
[----:B------:R-:W-:Y:S01]  /*36b0*/  PLOP3.LUT P2, PT, PT, PT, PT, 0x80, 0x8 ;  /* 0x000000000008781c */ /* 0x000fe20003f4f070 */
[----:B------:R-:W-:Y:S02]  /*36c0*/  UIADD3 UR4, UPT, UPT, UR10, 0x1, URZ ;  /* 0x000000010a047890 */ /* 0x000fe4000fffe0ff */
[----:B------:R-:W-:Y:S02]  /*36d0*/  UIADD3 UR25, UPT, UPT, UR5, 0x20, URZ ;  /* 0x0000002005197890 */ /* 0x000fe4000fffe0ff */
[----:B------:R-:W-:Y:S01]  /*36e0*/  UISETP.NE.AND UP1, UPT, UR4, 0x4, UPT ;  /* 0x000000040400788c */ /* 0x000fe2000bf25270 */
[----:B------:R-:W-:Y:S01]  /*36f0*/  PLOP3.LUT P0, PT, PT, PT, UP0, 0x80, 0x8 ;  /* 0x000000000008781c */ /* 0x000fe20003f0f008 */
[----:B------:R-:W-:Y:S02]  /*3700*/  UIADD3 UR22, UPT, UPT, UR22, -0x1, URZ ;  /* 0xffffffff16167890 */ /* 0x000fe4000fffe0ff */
[----:B------:R-:W-:Y:S02]  /*3710*/  USEL UR6, URZ, 0x1, UP1 ;  /* 0x00000001ff067887 */ /* 0x000fe40008800000 */
[----:B------:R-:W-:Y:S01]  /*3720*/  USEL UR24, UR4, URZ, UP1 ;  /* 0x000000ff04187287 */ /* 0x000fe20008800000 */
[----:B------:R-:W-:Y:S01]  /*3730*/  UMOV UR7, 0x40004040 ;  /* 0x4000404000077882 */ /* 0x000fe20000000000 */
[----:B------:R-:W-:Y:S02]  /*3740*/  UMOV UR5, 0x40004040 ;  /* 0x4000404000057882 */ /* 0x000fe40000000000 */
[----:B------:R-:W-:Y:S01]  /*3750*/  @UP0 ULEA UR4, UR24, UR26, 0x3 ;  /* 0x0000001a18040291 */ /* 0x000fe2000f8e18ff */
[----:B------:R-:W-:Y:S01]  /*3760*/  LOP3.LUT R8, R8, UR6, RZ, 0x3c, !PT ;  /* 0x0000000608087c12 */ /* 0x000fe2000f8e3cff */
[----:B------:R-:W-:Y:S01]  /*3770*/  ULEA UR6, UR10, UR29, 0xa ;  /* 0x0000001d0a067291 */ /* 0x000fe2000f8e50ff */
[----:B------:R-:W-:Y:S02]  /*3780*/  UMOV UR21, 0x40004040 ;  /* 0x4000404000157882 */ /* 0x000fe40000000000 */
[----:B-1----:R-:W-:Y:S01]  /*3790*/  @P0 SHF.L.U32 R0, R8, 0x1f, RZ ;  /* 0x0000001f08000819 */ /* 0x002fe200000006ff */
[----:B------:R-:W-:Y:S02]  /*37a0*/  UIADD3 UR20, UPT, UPT, UR6, 0x2, URZ ;  /* 0x0000000206147890 */ /* 0x000fe4000fffe0ff */
[----:B------:R-:W-:Y:S01]  /*37b0*/  UIADD3 UR16, UPT, UPT, UR6, 0x4, URZ ;  /* 0x0000000406107890 */ /* 0x000fe2000fffe0ff */
[----:B------:R2:W3:Y:S01]  /*37c0*/  @P0 SYNCS.PHASECHK.TRANS64.TRYWAIT P2, [UR4], R0 ;  /* 0x00000000ff0005a7 */ /* 0x0004e20008041104 */
[----:B------:R-:W-:Y:S02]  /*37d0*/  ULEA UR4, UR10, UR28, 0x9 ;  /* 0x0000001c0a047291 */ /* 0x000fe4000f8e48ff */
[----:B------:R-:W-:Y:S02]  /*37e0*/  UIADD3 UR12, UPT, UPT, UR6, 0x6, URZ ;  /* 0x00000006060c7890 */ /* 0x000fe4000fffe0ff */
[----:B------:R-:W-:Y:S02]  /*37f0*/  UIADD3 UR18, UPT, UPT, UR4, 0x2, URZ ;  /* 0x0000000204127890 */ /* 0x000fe4000fffe0ff */
[----:B------:R-:W-:Y:S02]  /*3800*/  UIADD3 UR14, UPT, UPT, UR4, 0x4, URZ ;  /* 0x00000004040e7890 */ /* 0x000fe4000fffe0ff */
[----:B------:R-:W-:Y:S01]  /*3810*/  UIADD3 UR8, UPT, UPT, UR4, 0x6, URZ ;  /* 0x0000000604087890 */ /* 0x000fe2000fffe0ff */
[----:B------:R2:W-:Y:S01]  /*3820*/  UTCHMMA gdesc[UR4], gdesc[UR6], tmem[UR11], tmem[UR38], idesc[UR39], UP2 ;  /* 0x00ff2606040075ea */ /* 0x0005e2000900000b */
[----:B------:R-:W-:Y:S01]  /*3830*/  UPLOP3.LUT UP2, UPT, UPT, UPT, UPT, 0x80, 0x8 ;  /* 0x000000000008789c */ /* 0x000fe20003f4f070 */
[----:B------:R-:W-:Y:S01]  /*3840*/  UMOV UR19, 0x40004040 ;  /* 0x4000404000137882 */ /* 0x000fe20000000000 */
[----:B------:R-:W-:Y:S01]  /*3850*/  UMOV UR17, 0x40004040 ;  /* 0x4000404000117882 */ /* 0x000fe20000000000 */
[----:B------:R2:W-:Y:S01]  /*3860*/  UTCHMMA gdesc[UR18], gdesc[UR20], tmem[UR11], tmem[UR36], idesc[UR37], UPT ;  /* 0x00ff2414120075ea */ /* 0x0005e2000b80000b */
[----:B------:R-:W-:Y:S01]  /*3870*/  UMOV UR15, 0x40004040 ;  /* 0x40004040000f7882 */ /* 0x000fe20000000000 */
[----:B------:R-:W-:Y:S01]  /*3880*/  UMOV UR13, 0x40004040 ;  /* 0x40004040000d7882 */ /* 0x000fe20000000000 */
[----:B------:R-:W-:Y:S01]  /*3890*/  UMOV UR9, 0x40004040 ;  /* 0x4000404000097882 */ /* 0x000fe20000000000 */
[----:B------:R2:W-:Y:S01]  /*38a0*/  UTCHMMA gdesc[UR14], gdesc[UR16], tmem[UR11], tmem[UR34], idesc[UR35], UPT ;  /* 0x00ff22100e0075ea */ /* 0x0005e2000b80000b */
[----:B------:R2:W-:Y:S01]  /*38b0*/  UTCHMMA gdesc[UR8], gdesc[UR12], tmem[UR11], tmem[UR32], idesc[UR33], UPT ;  /* 0x00ff200c080075ea */ /* 0x0005e2000b80000b */
[----:B------:R2:W-:Y:S01]  /*38c0*/  UTCBAR.MULTICAST [UR25], URZ, UR27 ;  /* 0x000000ff190073e9 */ /* 0x0005e2000800081b */
[----:B------:R-:W-:Y:S01]  /*38d0*/  UMOV UR10, UR24 ;  /* 0x00000018000a7c82 */ /* 0x000fe20008000000 */
[----:B------:R-:W-:Y:S05]  /*38e0*/  BRA.U UP3, `(.L_x_65) ;  /* 0xfffffffd03507547 */ /* 0x000fea000b83ffff */
.L_x_62:
[----:B--2---:R-:W-:Y:S01]  /*38f0*/  UIADD3 UR4, UPT, UPT, UR30, 0x1, URZ ;  /* 0x000000011e047890 */ /* 0x004fe2000fffe0ff */
[C---:B------:R-:W-:Y:S01]  /*3900*/  ISETP.NE.AND P0, PT, R10.reuse, 0x2, PT ;  /* 0x000000020a00780c */ /* 0x040fe20003f05270 */
[----:B------:R-:W-:Y:S02]  /*3910*/  UIADD3 UR5, UPT, UPT, UR31, 0xb0, URZ ;  /* 0x000000b01f057890 */ /* 0x000fe4000fffe0ff */
[----:B------:R-:W-:Y:S01]  /*3920*/  UISETP.NE.AND UP0, UPT, UR4, 0x4, UPT ;  /* 0x000000040400788c */ /* 0x000fe2000bf05270 */
[----:B-1----:R-:W-:Y:S02]  /*3930*/  SEL R0, RZ, 0x1, P0 ;  /* 0x00000001ff007807 */ /* 0x002fe40000000000 */
[----:B------:R-:W-:Y:S01]  /*3940*/  SEL R10, R10, RZ, P0 ;  /* 0x000000ff0a0a7207 */ /* 0x000fe20000000000 */
[----:B------:R-:W-:Y:S01]  /*3950*/  USEL UR6, URZ, 0x1, UP0 ;  /* 0x00000001ff067887 */ /* 0x000fe20008000000 */
[----:B------:R-:W-:Y:S01]  /*3960*/  LOP3.LUT R9, R9, R0, RZ, 0x3c, !PT ;  /* 0x0000000009097212 */ /* 0x000fe200078e3cff */
[----:B------:R-:W-:Y:S01]  /*3970*/  USEL UR30, UR4, URZ, UP0 ;  /* 0x000000ff041e7287 */ /* 0x000fe20008000000 */
[----:B------:R1:W-:Y:S03]  /*3980*/  UTCBAR [UR5], URZ ;  /* 0x000000ff050073e9 */ /* 0x0003e600080000ff */
[----:B------:R-:W-:Y:S01]  /*3990*/  LOP3.LUT R11, R11, UR6, RZ, 0x3c, !PT ;  /* 0x000000060b0b7c12 */ /* 0x000fe2000f8e3cff */
[----:B------:R-:W-:Y:S07]  /*39a0*/  @P1 BRA `(.L_x_66) ;  /* 0xfffffff800881947 */ /* 0x000fee000383ffff */
[----:B------:R-:W2:Y:S01]  /*39b0*/  S2UR UR8, SR_CgaCtaId ;  /* 0x00000000000879c3 */ /* 0x000ea20000008800 */
[----:B------:R-:W-:Y:S01]  /*39c0*/  ELECT P0, URZ, PT ;  /* 0x0000000000ff782f */ /* 0x000fe20003800000 */
[----:B------:R-:W-:Y:S01]  /*39d0*/  IMAD.MOV.U32 R0, RZ, RZ, 0x1 ;  /* 0x00000001ff007424 */ /* 0x000fe200078e00ff */
[----:B------:R-:W-:Y:S01]  /*39e0*/  UIADD3 UR26, UPT, UPT, UR26, 0xd0, URZ ;  /* 0x000000d01a1a7890 */ /* 0x000fe2000fffe0ff */
[----:B------:R-:W-:Y:S01]  /*39f0*/  SHF.L.U32 R2, R11, 0x1f, RZ ;  /* 0x0000001f0b027819 */ /* 0x000fe200000006ff */
[----:B------:R-:W-:-:S03]  /*3a00*/  UMOV UR4, 0x40 ;  /* 0x0000004000047882 */ /* 0x000fc60000000000 */
[----:B------:R-:W-:Y:S01]  /*3a10*/  UVIRTCOUNT.DEALLOC.SMPOOL 0x80 ;  /* 0x000000800000784c */ /* 0x000fe20000000000 */
[----:B--2---:R-:W-:Y:S02]  /*3a20*/  ULEA UR8, UR8, UR4, 0x18 ;  /* 0x0000000408087291 */ /* 0x004fe4000f8ec0ff */
[----:B------:R-:W-:-:S07]  /*3a30*/  ULEA UR4, UR30, UR26, 0x3 ;  /* 0x0000001a1e047291 */ /* 0x000fce000f8e18ff */
[----:B------:R2:W-:Y:S02]  /*3a40*/  @P0 STS.U8 [UR8+0x1c], R0 ;  /* 0x00001c00ff000988 */ /* 0x0005e40008000008 */
[----:B------:R-:W4:Y:S02]  /*3a50*/  SYNCS.PHASECHK.TRANS64.TRYWAIT P0, [UR4], R2 ;  /* 0x00000002ff0075a7 */ /* 0x000f240008001104 */
[----:B--2-4-:R-:W-:Y:S05]  /*3a60*/  @!P0 BRA `(.L_x_67) ;  /* 0x0000005000108947 */ /* 0x014fea0003800000 */
.L_x_158:
[----:B------:R-:W-:-:S04]  /*3a70*/  UIADD3 UR4, UPT, UPT, UR30, 0x1, URZ ;  /* 0x000000011e047890 */ /* 0x000fc8000fffe0ff */
[----:B------:R-:W-:-:S04]  /*3a80*/  UISETP.NE.AND UP0, UPT, UR4, 0x4, UPT ;  /* 0x000000040400788c */ /* 0x000fc8000bf05270 */
[----:B------:R-:W-:Y:S02]  /*3a90*/  USEL UR6, URZ, 0x1, UP0 ;  /* 0x00000001ff067887 */ /* 0x000fe40008000000 */
[----:B------:R-:W-:-:S04]  /*3aa0*/  USEL UR4, UR4, URZ, UP0 ;  /* 0x000000ff04047287 */ /* 0x000fc80008000000 */
[----:B-1----:R-:W-:Y:S01]  /*3ab0*/  ULEA UR5, UR4, UR26, 0x3 ;  /* 0x0000001a04057291 */ /* 0x002fe2000f8e18ff */
[----:B--2---:R-:W-:-:S04]  /*3ac0*/  LOP3.LUT R2, R11, UR6, RZ, 0x3c, !PT ;  /* 0x000000060b027c12 */ /* 0x004fc8000f8e3cff */
[----:B------:R-:W-:-:S04]  /*3ad0*/  SHF.L.U32 R3, R2, 0x1f, RZ ;  /* 0x0000001f02037819 */ /* 0x000fc800000006ff */
[----:B------:R-:W1:Y:S02]  /*3ae0*/  SYNCS.PHASECHK.TRANS64.TRYWAIT P0, [UR5], R3 ;  /* 0x00000003ff0075a7 */ /* 0x000e640008001105 */
[----:B-1----:R-:W-:Y:S05]  /*3af0*/  @!P0 BRA `(.L_x_68) ;  /* 0x0000005000048947 */ /* 0x002fea0003800000 */
.L_x_160:
        /* <DEDUP_REMOVED lines=9> */
.L_x_162:
[----:B------:R-:W-:-:S04]  /*3b90*/  UIADD3 UR4, UPT, UPT, UR4, 0x1, URZ ;  /* 0x0000000104047890 */ /* 0x000fc8000fffe0ff */
[----:B------:R-:W-:-:S04]  /*3ba0*/  UISETP.NE.AND UP0, UPT, UR4, 0x4, UPT ;  /* 0x000000040400788c */ /* 0x000fc8000bf05270 */
[----:B------:R-:W-:Y:S02]  /*3bb0*/  USEL UR5, URZ, 0x1, UP0 ;  /* 0x00000001ff057887 */ /* 0x000fe40008000000 */
[----:B------:R-:W-:-:S04]  /*3bc0*/  USEL UR4, UR4, URZ, UP0 ;  /* 0x000000ff04047287 */ /* 0x000fc80008000000 */
[----:B------:R-:W-:Y:S01]  /*3bd0*/  ULEA UR4, UR4, UR26, 0x3 ;  /* 0x0000001a04047291 */ /* 0x000fe2000f8e18ff */
[----:B------:R-:W-:-:S04]  /*3be0*/  LOP3.LUT R2, R2, UR5, RZ, 0x3c, !PT ;  /* 0x0000000502027c12 */ /* 0x000fc8000f8e3cff */
[----:B------:R-:W-:-:S04]  /*3bf0*/  SHF.L.U32 R2, R2, 0x1f, RZ ;  /* 0x0000001f02027819 */ /* 0x000fc800000006ff */
[----:B------:R-:W2:Y:S02]  /*3c00*/  SYNCS.PHASECHK.TRANS64.TRYWAIT P0, [UR4], R2 ;  /* 0x00000002ff0075a7 */ /* 0x000ea40008001104 */
[----:B--2---:R-:W-:Y:S05]  /*3c10*/  @!P0 BRA `(.L_x_70) ;  /* 0x0000004c00ec8947 */ /* 0x004fea0003800000 */
.L_x_164:
[----:B------:R-:W-:Y:S01]  /*3c20*/  NOP ;  /* 0x0000000000007918 */ /* 0x000fe20000000000 */
[----:B-1----:R-:W1:Y:S01]  /*3c30*/  LDS R0, [UR8+0x14] ;  /* 0x00001408ff007984 */ /* 0x002e620008000800 */
[----:B------:R-:W-:Y:S01]  /*3c40*/  ULOP3.LUT UR4, UR42, 0xffff, URZ, 0xc0, !UPT ;  /* 0x0000ffff2a047892 */ /* 0x000fe2000f8ec0ff */
[----:B------:R-:W-:Y:S01]  /*3c50*/  UMOV UR5, 0xffff ;  /* 0x0000ffff00057882 */ /* 0x000fe20000000000 */
[----:B------:R-:W-:Y:S02]  /*3c60*/  UMOV UR6, 0x1 ;  /* 0x0000000100067882 */ /* 0x000fe40000000000 */
[----:B------:R-:W-:-:S04]  /*3c70*/  USHF.R.U32.HI UR4, URZ, 0x5, UR4 ;  /* 0x00000005ff047899 */ /* 0x000fc80008011604 */
[----:B------:R-:W-:Y:S02]  /*3c80*/  USHF.L.U32 UR5, UR5, UR4, URZ ;  /* 0x0000000405057299 */ /* 0x000fe400080006ff */
[----:B------:R-:W-:-:S04]  /*3c90*/  USHF.L.U32 UR4, UR6, UR4, URZ ;  /* 0x0000000406047299 */ /* 0x000fc800080006ff */
[----:B-1----:R-:W-:-:S04]  /*3ca0*/  LOP3.LUT R0, R0, UR5, RZ, 0xc0, !PT ;  /* 0x0000000500007c12 */ /* 0x002fc8000f8ec0ff */
[----:B------:R-:W-:-:S13]  /*3cb0*/  ISETP.NE.AND P0, PT, R0, UR5, PT ;  /* 0x0000000500007c0c */ /* 0x000fda000bf05270 */
[----:B------:R-:W-:Y:S05]  /*3cc0*/  @P0 BRA `(.L_x_71) ;  /* 0x0000000000580947 */ /* 0x000fea0003800000 */
[----:B------:R-:W1:Y:S02]  /*3cd0*/  LDS R0, [UR8+0x18] ;  /* 0x00001808ff007984 */ /* 0x000e640008000800 */
[----:B-1----:R-:W-:-:S04]  /*3ce0*/  LOP3.LUT R0, R0, UR4, RZ, 0xc0, !PT ;  /* 0x0000000400007c12 */ /* 0x002fc8000f8ec0ff */
[----:B------:R-:W-:-:S13]  /*3cf0*/  ISETP.NE.AND P0, PT, R0, UR4, PT ;  /* 0x0000000400007c0c */ /* 0x000fda000bf05270 */
[----:B------:R-:W-:Y:S05]  /*3d00*/  @P0 BRA `(.L_x_72) ;  /* 0x00000000003c0947 */ /* 0x000fea0003800000 */
[----:B------:R-:W1:Y:S01]  /*3d10*/  S2R R2, SR_LANEID ;  /* 0x0000000000027919 */ /* 0x000e620000000000 */
[----:B------:R-:W-:-:S06]  /*3d20*/  ULOP3.LUT UR5, URZ, UR5, URZ, 0x33, !UPT ;  /* 0x00000005ff057292 */ /* 0x000fcc000f8e33ff */
[----:B------:R-:W-:-:S04]  /*3d30*/  IMAD.U32 R0, RZ, RZ, UR5 ;  /* 0x00000005ff007e24 */ /* 0x000fc8000f8e00ff */
[----:B------:R2:W4:Y:S02]  /*3d40*/  REDUX UR7, R0 ;  /* 0x00000000000773c4 */ /* 0x0005240000000000 */
[----:B------:R1:W-:Y:S01]  /*3d50*/  UTCATOMSWS.AND URZ, UR5 ;  /* 0x0000000500ff79e3 */ /* 0x0003e20008000000 */
[----:B--2---:R-:W-:Y:S01]  /*3d60*/  LOP3.LUT R0, RZ, UR4, RZ, 0x33, !PT ;  /* 0x00000004ff007c12 */ /* 0x004fe2000f8e33ff */
[----:B------:R-:W-:Y:S02]  /*3d70*/  VOTEU.ANY UR4, UPT, PT ;  /* 0x0000000000047886 */ /* 0x000fe400038e0100 */
[----:B------:R-:W-:Y:S02]  /*3d80*/  UFLO.U32 UR4, UR4 ;  /* 0x00000004000472bd */ /* 0x000fe400080e0000 */
[----:B------:R-:W2:Y:S04]  /*3d90*/  REDUX UR6, R0 ;  /* 0x00000000000673c4 */ /* 0x000ea80000000000 */
[----:B-1----:R-:W-:-:S02]  /*3da0*/  ISETP.EQ.U32.AND P0, PT, R2, UR4, PT ;  /* 0x0000000402007c0c */ /* 0x002fc4000bf02070 */
[----:B----4-:R-:W-:-:S11]  /*3db0*/  MOV R2, UR7 ;  /* 0x0000000700027c02 */ /* 0x010fd60008000f00 */
[----:B------:R1:W-:Y:S01]  /*3dc0*/  @P0 ATOMS.AND RZ, [UR8+0x14], R2 ;  /* 0x00001402ffff098c */ /* 0x0003e2000a800008 */
[----:B--2---:R-:W-:-:S05]  /*3dd0*/  IMAD.U32 R0, RZ, RZ, UR6 ;  /* 0x00000006ff007e24 */ /* 0x004fca000f8e00ff */
[----:B------:R1:W-:Y:S01]  /*3de0*/  @P0 ATOMS.AND RZ, [UR8+0x18], R0 ;  /* 0x00001800ffff098c */ /* 0x0003e2000a800008 */
[----:B------:R-:W-:Y:S05]  /*3df0*/  BRA `(.L_x_73) ;  /* 0x0000000000147947 */ /* 0x000fea0003800000 */
.L_x_72:
[----:B------:R-:W-:Y:S02]  /*3e00*/  MOV R2, 0x3e20 ;  /* 0x00003e2000027802 */ /* 0x000fe40000000f00 */
[----:B---3-5:R-:W-:Y:S05]  /*3e10*/  CALL.REL.NOINC `($__internal_0_$__cuda_sm10x_tcgen05_guardrail_trap_col_being_dealloced_not_returned_by_alloc) ;  /* 0x0000005000d47944 */ /* 0x028fea0003c00000 */
[----:B------:R-:W-:Y:S05]  /*3e20*/  BRA `(.L_x_73) ;  /* 0x0000000000087947 */ /* 0x000fea0003800000 */
.L_x_71:
[----:B------:R-:W-:Y:S02]  /*3e30*/  MOV R2, 0x3e50 ;  /* 0x00003e5000027802 */ /* 0x000fe40000000f00 */
[----:B---3-5:R-:W-:Y:S05]  /*3e40*/  CALL.REL.NOINC `($__internal_2_$__cuda_sm10x_tcgen05_guardrail_trap_unallocated_columns_being_dealloced) ;  /* 0x0000005000e07944 */ /* 0x028fea0003c00000 */
.L_x_73:
[----:B------:R-:W-:Y:S01]  /*3e50*/  NOP ;  /* 0x0000000000007918 */ /* 0x000fe20000000000 */
[----:B------:R-:W-:Y:S05]  /*3e60*/  EXIT ;  /* 0x000000000000794d */ /* 0x000fea0003800000 */
.L_x_55:
[----:B------:R-:W-:-:S09]  /*3e70*/  UISETP.NE.OR UP0, UPT, UR17, 0x3, !UP3 ;  /* 0x000000031100788c */ /* 0x000fd2000df05670 */
[----:B------:R-:W-:Y:S05]  /*3e80*/  BRA.U UP0, `(.L_x_74) ;  /* 0x00000011005c7547 */ /* 0x000fea000b800000 */
[----:B------:R-:W1:Y:S01]  /*3e90*/  S2UR UR10, SR_CgaCtaId ;  /* 0x00000000000a79c3 */ /* 0x000e620000008800 */
[----:B------:R-:W2:Y:S01]  /*3ea0*/  LDCU UR31, c[0x0][0x370] ;  /* 0x00006e00ff1f77ac */ /* 0x000ea20008000800 */
[----:B------:R-:W-:Y:S02]  /*3eb0*/  HFMA2 R13, -RZ, RZ, 0, 0 ;  /* 0x00000000ff0d7431 */ /* 0x000fe400000001ff */
[----:B------:R-:W-:Y:S01]  /*3ec0*/  IMAD.MOV.U32 R15, RZ, RZ, 0x1 ;  /* 0x00000001ff0f7424 */ /* 0x000fe200078e00ff */
[----:B------:R-:W-:Y:S01]  /*3ed0*/  MOV R7, 0x1000 ;  /* 0x0000100000077802 */ /* 0x000fe20000000f00 */
[----:B------:R-:W2:Y:S01]  /*3ee0*/  LDCU.128 UR44, c[0x0][0xb10] ;  /* 0x00016200ff2c77ac */ /* 0x000ea20008000c00 */
[----:B------:R-:W-:Y:S01]  /*3ef0*/  IMAD.MOV.U32 R14, RZ, RZ, RZ ;  /* 0x000000ffff0e7224 */ /* 0x000fe200078e00ff */
[----:B------:R-:W3:Y:S01]  /*3f00*/  LDC.64 R16, c[0x0][0x348] ;  /* 0x0000d200ff107b82 */ /* 0x000ee20000000a00 */
[----:B------:R-:W4:Y:S01]  /*3f10*/  LDCU UR30, c[0x0][0x374] ;  /* 0x00006e80ff1e77ac */ /* 0x000f220008000800 */
[----:B------:R-:W1:Y:S06]  /*3f20*/  LDCU UR15, c[0x0][0xb0c] ;  /* 0x00016180ff0f77ac */ /* 0x000e6c0008000800 */
[----:B------:R-:W3:Y:S01]  /*3f30*/  LDC.64 R2, c[0x0][0x888] ;  /* 0x00022200ff027b82 */ /* 0x000ee20000000a00 */
[----:B------:R-:W3:Y:S01]  /*3f40*/  LDCU UR49, c[0x0][0xb20] ;  /* 0x00016400ff3177ac */ /* 0x000ee20008000800 */
[----:B------:R-:W3:Y:S06]  /*3f50*/  LDCU UR4, c[0x0][0xb30] ;  /* 0x00016600ff0477ac */ /* 0x000eec0008000800 */
[----:B------:R-:W3:Y:S01]  /*3f60*/  LDC.64 R4, c[0x0][0x890] ;  /* 0x00022400ff047b82 */ /* 0x000ee20000000a00 */
[----:B------:R-:W-:Y:S01]  /*3f70*/  UMOV UR21, 0x400 ;  /* 0x0000040000157882 */ /* 0x000fe20000000000 */
[----:B--2---:R-:W-:-:S02]  /*3f80*/  UIMAD.WIDE.U32 UR6, UR31, UR44, URZ ;  /* 0x0000002c1f0672a5 */ /* 0x004fc4000f8e00ff */
[----:B----4-:R-:W-:Y:S02]  /*3f90*/  UIMAD.WIDE.U32 UR8, UR30, UR47, URZ ;  /* 0x0000002f1e0872a5 */ /* 0x010fe4000f8e00ff */
[----:B-1----:R-:W-:Y:S02]  /*3fa0*/  ULEA UR21, UR10, UR21, 0x18 ;  /* 0x000000150a157291 */ /* 0x002fe4000f8ec0ff */
[----:B------:R-:W-:Y:S02]  /*3fb0*/  UPLOP3.LUT UP3, UPT, UPT, UPT, UPT, 0x40, 0x4 ;  /* 0x000000000004789c */ /* 0x000fe40003f6e870 */
[----:B------:R-:W-:Y:S02]  /*3fc0*/  UIADD3 UR37, UPT, UPT, UR21, 0x58, URZ ;  /* 0x0000005815257890 */ /* 0x000fe4000fffe0ff */
[----:B------:R-:W-:Y:S02]  /*3fd0*/  UIADD3 UR33, UPT, UPT, UR21, 0x40, URZ ;  /* 0x0000004015217890 */ /* 0x000fe4000fffe0ff */
[----:B------:R-:W-:-:S02]  /*3fe0*/  UIADD3 UR25, UPT, UPT, UR21, 0x48, URZ ;  /* 0x0000004815197890 */ /* 0x000fc4000fffe0ff */
[----:B------:R-:W-:Y:S01]  /*3ff0*/  UIADD3 UR17, UPT, UPT, UR21, 0x50, URZ ;  /* 0x0000005015117890 */ /* 0x000fe2000fffe0ff */
[----:B------:R-:W-:Y:S01]  /*4000*/  UMOV UR6, UR7 ;  /* 0x0000000700067c82 */ /* 0x000fe20008000000 */
[----:B------:R-:W-:Y:S01]  /*4010*/  UMOV UR41, UR9 ;  /* 0x0000000900297c82 */ /* 0x000fe20008000000 */
[----:B------:R-:W-:Y:S02]  /*4020*/  UISETP.GE.AND UP0, UPT, UR42, 0x1, UPT ;  /* 0x000000012a00788c */ /* 0x000fe4000bf06270 */
[----:B------:R-:W-:Y:S01]  /*4030*/  UISETP.NE.AND UP4, UPT, UR42, 0x1, UPT ;  /* 0x000000012a00788c */ /* 0x000fe2000bf85270 */
[----:B------:R-:W1:Y:S01]  /*4040*/  LDCU.64 UR22, c[0x0][0xb28] ;  /* 0x00016500ff1677ac */ /* 0x000e620008000a00 */
[----:B------:R-:W-:Y:S02]  /*4050*/  UISETP.NE.AND UP6, UPT, UR15, 0x1, UPT ;  /* 0x000000010f00788c */ /* 0x000fe4000bfc5270 */
[----:B------:R-:W-:Y:S02]  /*4060*/  UISETP.NE.AND UP5, UPT, UR46, 0x1, UPT ;  /* 0x000000012e00788c */ /* 0x000fe4000bfa5270 */
[----:B------:R-:W-:-:S02]  /*4070*/  UPRMT UR37, UR10, 0x654, UR37 ;  /* 0x000006540a257896 */ /* 0x000fc40008000025 */
[----:B------:R-:W-:Y:S02]  /*4080*/  USHF.R.U32.HI UR43, URZ, UR45, UR6 ;  /* 0x0000002dff2b7299 */ /* 0x000fe40008011606 */
[----:B------:R-:W-:Y:S02]  /*4090*/  UPRMT UR40, UR10, 0x654, UR33 ;  /* 0x000006540a287896 */ /* 0x000fe40008000021 */
[----:B------:R-:W-:Y:S02]  /*40a0*/  UPRMT UR39, UR10, 0x654, UR25 ;  /* 0x000006540a277896 */ /* 0x000fe40008000019 */
[----:B------:R-:W-:Y:S02]  /*40b0*/  UPRMT UR38, UR10, 0x654, UR17 ;  /* 0x000006540a267896 */ /* 0x000fe40008000011 */
[----:B---3--:R-:W-:Y:S02]  /*40c0*/  USHF.R.U32.HI UR41, URZ, UR49, UR41 ;  /* 0x00000031ff297299 */ /* 0x008fe40008011629 */
[----:B------:R-:W-:-:S11]  /*40d0*/  UISETP.NE.AND UP2, UPT, UR4, 0x1, UPT ;  /* 0x000000010400788c */ /* 0x000fd6000bf45270 */
.L_x_85:
[C---:B------:R-:W-:Y:S02]  /*40e0*/  LEA R12, R14.reuse, UR21, 0x3 ;  /* 0x000000150e0c7c11 */ /* 0x040fe4000f8e18ff */
[----:B------:R-:W-:Y:S02]  /*40f0*/  SHF.L.U32 R0, R13, 0x1f, RZ ;  /* 0x0000001f0d007819 */ /* 0x000fe400000006ff */
[----:B------:R-:W-:Y:S02]  /*4100*/  LEA R8, R14, UR21, 0x4 ;  /* 0x000000150e087c11 */ /* 0x000fe4000f8e20ff */
[----:B--2---:R-:W2:Y:S02]  /*4110*/  SYNCS.PHASECHK.TRANS64.TRYWAIT P0, [R12+URZ+0x90], R0 ;  /* 0x000090000c0075a7 */ /* 0x004ea400080011ff */
[----:B--2---:R-:W-:Y:S05]  /*4120*/  @!P0 BRA `(.L_x_75) ;  /* 0x0000004800c08947 */ /* 0x004fea0003800000 */
.L_x_165:
[----:B------:R-:W3:Y:S01]  /*4130*/  LDS.128 R8, [R8+0x120] ;  /* 0x0001200008087984 */ /* 0x000ee20000000c00 */
[----:B------:R-:W-:Y:S01]  /*4140*/  UISETP.GE.AND UP0, UPT, UR42, 0x1, UPT ;  /* 0x000000012a00788c */ /* 0x000fe2000bf06270 */
[----:B------:R-:W-:Y:S01]  /*4150*/  @!PT LDS RZ, [RZ] ;  /* 0x00000000fffff984 */ /* 0x000fe20000000800 */
[----:B------:R-:W-:Y:S01]  /*4160*/  @!PT LDS RZ, [RZ] ;  /* 0x00000000fffff984 */ /* 0x000fe20000000800 */
[----:B------:R-:W-:Y:S01]  /*4170*/  @!PT LDS RZ, [RZ] ;  /* 0x00000000fffff984 */ /* 0x000fe20000000800 */
[----:B------:R-:W-:Y:S01]  /*4180*/  @!PT LDS RZ, [RZ] ;  /* 0x00000000fffff984 */ /* 0x000fe20000000800 */
[----:B------:R4:W-:Y:S06]  /*4190*/  MEMBAR.ALL.CTA ;  /* 0x0000000000007992 */ /* 0x0009ec0000008000 */
[----:B----4-:R-:W4:Y:S01]  /*41a0*/  FENCE.VIEW.ASYNC.S ;  /* 0x00000000000073c6 */ /* 0x010f220000000000 */
[----:B---3--:R-:W-:Y:S11]  /*41b0*/  LOP3.LUT P0, RZ, R10, 0x1, RZ, 0xc0, !PT ;  /* 0x000000010aff7812 */ /* 0x008ff6000780c0ff */
[----:B------:R-:W-:Y:S02]  /*41c0*/  @!UPT UIADD3 URZ, UPT, UPT, URZ, URZ, URZ ;  /* 0x000000fffffff290 */ /* 0x000fe4000fffe0ff */
[----:B----4-:R-:W-:Y:S01]  /*41d0*/  VOTEU.ANY UP1, P0 ;  /* 0x0000000000ff7886 */ /* 0x010fe20000020100 */
[----:B------:R-:W-:Y:S11]  /*41e0*/  PLOP3.LUT P0, PT, PT, PT, UP1, 0x80, 0x8 ;  /* 0x000000000008781c */ /* 0x000ff60003f0f018 */
[----:B------:R-:W-:Y:S02]  /*41f0*/  @!UPT UIADD3 URZ, UPT, UPT, URZ, URZ, URZ ;  /* 0x000000fffffff290 */ /* 0x000fe4000fffe0ff */
[----:B--2---:R-:W-:Y:S02]  /*4200*/  @P0 SHF.R.U32.HI R0, RZ, 0x10, R9 ;  /* 0x00000010ff000819 */ /* 0x004fe40000011609 */
[----:B------:R-:W-:Y:S02]  /*4210*/  @P0 MOV R6, R8 ;  /* 0x0000000800060202 */ /* 0x000fe40000000f00 */
[----:B------:R-:W-:Y:S01]  /*4220*/  @P0 R2UR UR4, R0 ;  /* 0x00000000000402ca */ /* 0x000fe200000e0000 */
[----:B------:R-:W-:Y:S01]  /*4230*/  VIADD R0, R12, 0xa0 ;  /* 0x000000a00c007836 */ /* 0x000fe20000000000 */
[----:B------:R-:W-:Y:S02]  /*4240*/  @P0 LOP3.LUT R8, R9, 0xffff, RZ, 0xc0, !PT ;  /* 0x0000ffff09080812 */ /* 0x000fe400078ec0ff */
[----:B------:R-:W-:Y:S02]  /*4250*/  @P0 R2UR UR6, R6 ;  /* 0x00000000060602ca */ /* 0x000fe400000e0000 */
[----:B------:R-:W-:Y:S02]  /*4260*/  PRMT R0, RZ, 0x654, R0 ;  /* 0x00000654ff007816 */ /* 0x000fe40000000000 */
[----:B------:R-:W-:Y:S02]  /*4270*/  @P0 R2UR UR5, R8 ;  /* 0x00000000080502ca */ /* 0x000fe400000e0000 */
[----:B------:R2:W-:Y:S03]  /*4280*/  SYNCS.ARRIVE.TRANS64.RED.A1T0 RZ, [R0+URZ], RZ ;  /* 0x000000ff00ff79a7 */ /* 0x0005e600081004ff */
[----:B------:R-:W-:Y:S04]  /*4290*/  @UP1 UMOV UR29, UR4 ;  /* 0x00000004001d1c82 */ /* 0x000fe80008000000 */
[----:B------:R-:W-:Y:S04]  /*42a0*/  @UP1 UMOV UR14, UR6 ;  /* 0x00000006000e1c82 */ /* 0x000fe80008000000 */
[----:B------:R-:W-:Y:S01]  /*42b0*/  @UP1 UMOV UR13, UR5 ;  /* 0x00000005000d1c82 */ /* 0x000fe20008000000 */
[----:B------:R-:W-:Y:S05]  /*42c0*/  BRA.U !UP0, `(.L_x_76) ;  /* 0x0000000108a47547 */ /* 0x000fea000b800000 */
[----:B------:R-:W-:Y:S02]  /*42d0*/  UIMAD.WIDE.U32 UR18, UR13, UR47, URZ ;  /* 0x0000002f0d1272a5 */ /* 0x000fe4000f8e00ff */
[----:B------:R-:W-:Y:S02]  /*42e0*/  UIMAD.WIDE.U32 UR26, UR14, UR44, URZ ;  /* 0x0000002c0e1a72a5 */ /* 0x000fe4000f8e00ff */
[----:B------:R-:W-:Y:S02]  /*42f0*/  USEL UR4, UR30, UR41, !UP5 ;  /* 0x000000291e047287 */ /* 0x000fe4000e800000 */
[----:B------:R-:W-:Y:S02]  /*4300*/  USEL UR7, UR31, UR43, !UP6 ;  /* 0x0000002b1f077287 */ /* 0x000fe4000f000000 */
[----:B-1----:R-:W-:Y:S02]  /*4310*/  UIMAD.WIDE.U32 UR8, UR4, UR22, URZ ;  /* 0x00000016040872a5 */ /* 0x002fe4000f8e00ff */
[----:B------:R-:W-:Y:S01]  /*4320*/  UIMAD.WIDE.U32 UR10, UR7, UR22, URZ ;  /* 0x00000016070a72a5 */ /* 0x000fe2000f8e00ff */
[----:B------:R-:W-:Y:S02]  /*4330*/  UMOV UR5, UR19 ;  /* 0x0000001300057c82 */ /* 0x000fe40008000000 */
[----:B------:R-:W-:Y:S03]  /*4340*/  USHF.R.U32.HI UR6, URZ, UR49, UR5 ;  /* 0x00000031ff067299 */ /* 0x000fe60008011605 */
[----:B------:R-:W-:Y:S01]  /*4350*/  UMOV UR5, UR27 ;  /* 0x0000001b00057c82 */ /* 0x000fe20008000000 */
[----:B------:R-:W-:Y:S02]  /*4360*/  USEL UR6, UR13, UR6, !UP5 ;  /* 0x000000060d067287 */ /* 0x000fe4000e800000 */
[----:B------:R-:W-:Y:S03]  /*4370*/  USHF.R.U32.HI UR12, URZ, UR45, UR5 ;  /* 0x0000002dff0c7299 */ /* 0x000fe60008011605 */
[----:B------:R-:W-:Y:S02]  /*4380*/  UMOV UR5, UR9 ;  /* 0x0000000900057c82 */ /* 0x000fe40008000000 */
[----:B------:R-:W-:Y:S03]  /*4390*/  @UP4 USHF.R.U32.HI UR4, URZ, UR23, UR5 ;  /* 0x00000017ff044299 */ /* 0x000fe60008011605 */
[----:B------:R-:W-:Y:S01]  /*43a0*/  UMOV UR5, UR11 ;  /* 0x0000000b00057c82 */ /* 0x000fe20008000000 */
[----:B------:R-:W-:Y:S02]  /*43b0*/  UIMAD UR4, UR42, UR4, URZ ;  /* 0x000000042a0472a4 */ /* 0x000fe4000f8e02ff */
[----:B------:R-:W-:Y:S02]  /*43c0*/  @UP4 USHF.R.U32.HI UR7, URZ, UR23, UR5 ;  /* 0x00000017ff074299 */ /* 0x000fe40008011605 */
[----:B------:R-:W-:Y:S02]  /*43d0*/  UIMAD.WIDE.U32 UR10, UR6, UR22, URZ ;  /* 0x00000016060a72a5 */ /* 0x000fe4000f8e00ff */
[----:B------:R-:W-:Y:S02]  /*43e0*/  USEL UR5, UR14, UR12, !UP6 ;  /* 0x0000000c0e057287 */ /* 0x000fe4000f000000 */
[----:B------:R-:W-:Y:S02]  /*43f0*/  UIMAD UR8, UR42, UR7, URZ ;  /* 0x000000072a0872a4 */ /* 0x000fe4000f8e02ff */
[----:B------:R-:W-:Y:S03]  /*4400*/  UISETP.GE.AND UP0, UPT, UR6, UR4, UPT ;  /* 0x000000040600728c */ /* 0x000fe6000bf06270 */
[----:B------:R-:W-:Y:S01]  /*4410*/  UMOV UR4, UR11 ;  /* 0x0000000b00047c82 */ /* 0x000fe20008000000 */
[----:B------:R-:W-:Y:S02]  /*4420*/  UISETP.GE.OR UP0, UPT, UR5, UR8, UP0 ;  /* 0x000000080500728c */ /* 0x000fe40008706670 */
[----:B------:R-:W-:Y:S02]  /*4430*/  USHF.R.U32.HI UR4, URZ, UR23, UR4 ;  /* 0x00000017ff047299 */ /* 0x000fe40008011604 */
[----:B------:R-:W-:Y:S02]  /*4440*/  UIMAD.WIDE.U32 UR8, UR5, UR22, URZ ;  /* 0x00000016050872a5 */ /* 0x000fe4000f8e00ff */
[----:B------:R-:W-:Y:S04]  /*4450*/  USEL UR10, UR6, UR4, !UP4 ;  /* 0x00000004060a7287 */ /* 0x000fe8000e000000 */
[----:B------:R-:W-:Y:S01]  /*4460*/  UIADD3 UR11, UPT, UPT, -UR10, URZ, URZ ;  /* 0x000000ff0a0b7290 */ /* 0x000fe2000fffe1ff */
[----:B------:R-:W-:Y:S02]  /*4470*/  @!UP0 UMOV UR4, UR9 ;  /* 0x0000000900048c82 */ /* 0x000fe40008000000 */
[----:B------:R-:W-:Y:S02]  /*4480*/  @!UP0 USHF.R.U32.HI UR4, URZ, UR23, UR4 ;  /* 0x00000017ff048299 */ /* 0x000fe40008011604 */
[----:B------:R-:W-:Y:S02]  /*4490*/  UIMAD UR8, UR42, UR11, UR6 ;  /* 0x0000000b2a0872a4 */ /* 0x000fe4000f8e0206 */
[----:B------:R-:W-:Y:S04]  /*44a0*/  @!UP0 USEL UR4, UR5, UR4, !UP4 ;  /* 0x0000000405048287 */ /* 0x000fe8000e000000 */
[----:B------:R-:W-:Y:S02]  /*44b0*/  @!UP0 UIMAD UR8, UR7, UR8, UR4 ;  /* 0x00000008070882a4 */ /* 0x000fe4000f8e0204 */
[----:B------:R-:W-:Y:S02]  /*44c0*/  @!UP0 UIADD3 UR9, UPT, UPT, UR10, -UR4, URZ ;  /* 0x800000040a098290 */ /* 0x000fe4000fffe0ff */
[----:B------:R-:W-:Y:S02]  /*44d0*/  UIADD3 UR4, UPT, UPT, -UR5, URZ, URZ ;  /* 0x000000ff05047290 */ /* 0x000fe4000fffe1ff */
[----:B------:R-:W-:Y:S02]  /*44e0*/  UIADD3 UR7, UPT, UPT, -UR6, URZ, URZ ;  /* 0x000000ff06077290 */ /* 0x000fe4000fffe1ff */
[----:B------:R-:W-:Y:S02]  /*44f0*/  @!UP0 UIMAD UR6, UR9, UR42, UR5 ;  /* 0x0000002a090682a4 */ /* 0x000fe4000f8e0205 */
[----:B------:R-:W-:Y:S02]  /*4500*/  UIMAD UR14, UR15, UR4, UR14 ;  /* 0x000000040f0e72a4 */ /* 0x000fe4000f8e020e */
[----:B------:R-:W-:Y:S01]  /*4510*/  UIMAD UR13, UR46, UR7, UR13 ;  /* 0x000000072e0d72a4 */ /* 0x000fe2000f8e020d */
[----:B------:R-:W-:Y:S02]  /*4520*/  @!UP0 UMOV UR5, UR8 ;  /* 0x0000000800058c82 */ /* 0x000fe40008000000 */
[----:B------:R-:W-:Y:S02]  /*4530*/  UIMAD UR14, UR5, UR15, UR14 ;  /* 0x0000000f050e72a4 */ /* 0x000fe4000f8e020e */
[----:B------:R-:W-:Y:S11]  /*4540*/  UIMAD UR13, UR6, UR46, UR13 ;  /* 0x0000002e060d72a4 */ /* 0x000ff6000f8e020d */
[----:B------:R-:W-:Y:S01]  /*4550*/  @!UPT UIADD3 URZ, UPT, UPT, URZ, URZ, URZ ;  /* 0x000000fffffff290 */ /* 0x000fe2000fffe0ff */
.L_x_76:
[----:B------:R-:W3:Y:S01]  /*4560*/  @!UP2 LDCU.128 UR8, c[0x0][0xb10] ;  /* 0x00016200ff08a7ac */ /* 0x000ee20008000c00 */
[C---:B------:R-:W-:Y:S02]  /*4570*/  ISETP.NE.U32.AND P1, PT, R4.reuse, RZ, PT ;  /* 0x000000ff0400720c */ /* 0x040fe40003f25070 */
[----:B------:R-:W-:Y:S02]  /*4580*/  ISETP.NE.U32.AND P0, PT, R4, RZ, PT ;  /* 0x000000ff0400720c */ /* 0x000fe40003f05070 */
[C---:B------:R-:W-:Y:S02]  /*4590*/  ISETP.NE.AND.EX P1, PT, R5.reuse, RZ, PT, P1 ;  /* 0x000000ff0500720c */ /* 0x040fe40003f25310 */
[----:B------:R-:W-:Y:S01]  /*45a0*/  ISETP.NE.AND.EX P0, PT, R5, RZ, PT, P0 ;  /* 0x000000ff0500720c */ /* 0x000fe20003f05300 */
[----:B------:R-:W4:Y:S01]  /*45b0*/  @!UP2 LDCU UR5, c[0x0][0xb0c] ;  /* 0x00016180ff05a7ac */ /* 0x000f220008000800 */
[----:B------:R-:W-:Y:S01]  /*45c0*/  SHF.L.U32 R9, R15, 0x1f, RZ ;  /* 0x0000001f0f097819 */ /* 0x000fe200000006ff */
[----:B------:R-:W-:Y:S02]  /*45d0*/  USHF.L.U32 UR35, UR16, 0x6, URZ ;  /* 0x0000000610237899 */ /* 0x000fe400080006ff */
[----:B------:R-:W-:Y:S02]  /*45e0*/  USHF.L.U32 UR34, UR20, 0x7, URZ ;  /* 0x0000000714227899 */ /* 0x000fe400080006ff */
[----:B---3--:R-:W-:Y:S07]  /*45f0*/  UIMAD.WIDE.U32 UR6, UR14, UR8, URZ ;  /* 0x000000080e0672a5 */ /* 0x008fee000f8e00ff */
[----:B------:R-:W-:Y:S01]  /*4600*/  @!UP2 UMOV UR4, UR7 ;  /* 0x000000070004ac82 */ /* 0x000fe20008000000 */
[----:B----4-:R-:W-:Y:S02]  /*4610*/  @!UP2 UISETP.NE.AND UP0, UPT, UR5, 0x1, UPT ;  /* 0x000000010500a88c */ /* 0x010fe4000bf05270 */
[----:B------:R-:W-:Y:S02]  /*4620*/  @!UP2 USHF.R.U32.HI UR4, URZ, UR9, UR4 ;  /* 0x00000009ff04a299 */ /* 0x000fe40008011604 */
[----:B------:R-:W-:Y:S02]  /*4630*/  UIMAD.WIDE.U32 UR6, UR13, UR11, URZ ;  /* 0x0000000b0d0672a5 */ /* 0x000fe4000f8e00ff */
[----:B------:R-:W-:Y:S02]  /*4640*/  @!UP2 USEL UR8, UR14, UR4, !UP0 ;  /* 0x000000040e08a287 */ /* 0x000fe4000c000000 */
[----:B------:R-:W-:Y:S03]  /*4650*/  @!UP2 UISETP.NE.AND UP0, UPT, UR10, 0x1, UPT ;  /* 0x000000010a00a88c */ /* 0x000fe6000bf05270 */
[----:B------:R-:W-:Y:S02]  /*4660*/  @!UP2 UMOV UR6, UR7 ;  /* 0x000000070006ac82 */ /* 0x000fe40008000000 */
[----:B------:R-:W3:Y:S02]  /*4670*/  @!UP2 LDCU UR4, c[0x0][0xb20] ;  /* 0x00016400ff04a7ac */ /* 0x000ee40008000800 */
[----:B---3--:R-:W-:Y:S04]  /*4680*/  @!UP2 USHF.R.U32.HI UR6, URZ, UR4, UR6 ;  /* 0x00000004ff06a299 */ /* 0x008fe80008011606 */
[----:B------:R-:W-:Y:S04]  /*4690*/  @!UP2 USEL UR6, UR13, UR6, !UP0 ;  /* 0x000000060d06a287 */ /* 0x000fe8000c000000 */
[----:B------:R-:W-:Y:S02]  /*46a0*/  @!UP2 UIADD3 UR4, UPT, UPT, -UR8, UR6, URZ ;  /* 0x000000060804a290 */ /* 0x000fe4000fffe1ff */
[----:B------:R-:W-:Y:S02]  /*46b0*/  @!UP2 UIADD3 UR6, UPT, UPT, UR8, -UR6, URZ ;  /* 0x800000060806a290 */ /* 0x000fe4000fffe0ff */
[----:B------:R-:W-:Y:S02]  /*46c0*/  @!UP2 UIMAD UR14, UR4, UR5, UR14 ;  /* 0x00000005040ea2a4 */ /* 0x000fe4000f8e020e */
[----:B------:R-:W-:Y:S01]  /*46d0*/  @!UP2 UIMAD UR13, UR6, UR10, UR13 ;  /* 0x0000000a060da2a4 */ /* 0x000fe2000f8e020d */
[----:B------:R-:W-:Y:S11]  /*46e0*/  BRA.U UP3, `(.L_x_77) ;  /* 0x0000000103107547 */ /* 0x000ff6000b800000 */
[----:B------:R-:W-:Y:S04]  /*46f0*/  MOV R6, UR48 ;  /* 0x0000003000067c02 */ /* 0x000fe80008000f00 */
[----:B------:R-:W-:Y:S04]  /*4700*/  SHF.L.U32 R6, R6, 0x1f, RZ ;  /* 0x0000001f06067819 */ /* 0x000fe800000006ff */
[----:B------:R-:W3:Y:S02]  /*4710*/  SYNCS.PHASECHK.TRANS64.TRYWAIT P2, [UR21+0x88], R6 ;  /* 0x00008806ff0075a7 */ /* 0x000ee40008041115 */
[----:B---3--:R-:W-:Y:S05]  /*4720*/  @!P2 BRA `(.L_x_78) ;  /* 0x000000440054a947 */ /* 0x008fea0003800000 */
.L_x_77:
[----:B------:R-:W-:Y:S05]  /*4730*/  @!P1 BRA `(.L_x_79) ;  /* 0x0000000000309947 */ /* 0x000fea0003800000 */
[----:B------:R-:W-:Y:S01]  /*4740*/  ISETP.NE.U32.AND P1, PT, R2, RZ, PT ;  /* 0x000000ff0200720c */ /* 0x000fe20003f25070 */
[----:B------:R-:W3:Y:S01]  /*4750*/  LDCU.64 UR4, c[0x0][0x358] ;  /* 0x00006b00ff0477ac */ /* 0x000ee20008000a00 */
[----:B------:R-:W-:Y:S02]  /*4760*/  IMAD.MOV.U32 R45, RZ, RZ, 0x1 ;  /* 0x00000001ff2d7424 */ /* 0x000fe400078e00ff */
[----:B------:R-:W-:Y:S11]  /*4770*/  ISETP.NE.AND.EX P1, PT, R3, RZ, PT, P1 ;  /* 0x000000ff0300720c */ /* 0x000ff60003f25310 */
[----:B------:R-:W-:Y:S02]  /*4780*/  @!UPT UIADD3 URZ, UPT, UPT, URZ, URZ, URZ ;  /* 0x000000fffffff290 */ /* 0x000fe4000fffe0ff */
[----:B------:R-:W4:Y:S01]  /*4790*/  @P1 LDC.64 R10, c[0x0][0x888] ;  /* 0x00022200ff0a1b82 */ /* 0x000f220000000a00 */
[----:B--2---:R-:W-:Y:S04]  /*47a0*/  @P1 IMAD R0, R4, UR36, RZ ;  /* 0x0000002404001c24 */ /* 0x004fe8000f8e02ff */
[----:B----4-:R-:W-:Y:S04]  /*47b0*/  @P1 IMAD.WIDE R10, R0, 0x4, R10 ;  /* 0x00000004000a1825 */ /* 0x010fe800078e020a */
[----:B------:R-:W-:Y:S01]  /*47c0*/  HFMA2 R0, -RZ, RZ, 0, 5.9604644775390625e-08 ;  /* 0x00000001ff007431 */ /* 0x000fe200000001ff */
[----:B---3-5:R3:W5:Y:S04]  /*47d0*/  @P1 LDG.E R27, desc[UR4][R10.64] ;  /* 0x000000040a1b1981 */ /* 0x028768000c1e1900 */
[----:B------:R-:W-:Y:S01]  /*47e0*/  @!P1 PRMT R45, R0, 0x7610, R45 ;  /* 0x00007610002d9816 */ /* 0x000fe2000000002d */
[----:B---3--:R-:W4:Y:S06]  /*47f0*/  @!P1 LDC R27, c[0x0][0x880] ;  /* 0x00022000ff1b9b82 */ /* 0x008f2c0000000800 */
.L_x_79:
[----:B----45:R-:W-:Y:S01]  /*4800*/  @!P0 FSETP.EQ.AND P1, PT, R27, RZ, PT ;  /* 0x000000ff1b00820b */ /* 0x030fe20003f22000 */
[----:B------:R-:W-:Y:S01]  /*4810*/  @!UPT UIADD3 URZ, UPT, UPT, URZ, URZ, URZ ;  /* 0x000000fffffff290 */ /* 0x000fe2000fffe0ff */
[----:B------:R-:W-:Y:S11]  /*4820*/  @!P0 BRA `(.L_x_80) ;  /* 0x0000000000188947 */ /* 0x000ff60003800000 */
[----:B------:R-:W-:Y:S02]  /*4830*/  LOP3.LUT P0, RZ, R45, 0xff, RZ, 0xc0, !PT ;  /* 0x000000ff2dff7812 */ /* 0x000fe4000780c0ff */
[----:B------:R-:W-:Y:S04]  /*4840*/  ISETP.NE.U32.AND P1, PT, R2, RZ, PT ;  /* 0x000000ff0200720c */ /* 0x000fe80003f25070 */
[----:B------:R-:W-:Y:S04]  /*4850*/  ISETP.NE.AND.EX P1, PT, R3, RZ, PT, P1 ;  /* 0x000000ff0300720c */ /* 0x000fe80003f25310 */
[----:B------:R-:W-:Y:S03]  /*4860*/  PLOP3.LUT P1, PT, P1, PT, PT, 0x8, 0x80 ;  /* 0x000000000080781c */ /* 0x000fe60000f2e170 */
[----:B------:R-:W-:Y:S11]  /*4870*/  @P0 FSETP.EQ.AND P1, PT, R27, RZ, PT ;  /* 0x000000ff1b00020b */ /* 0x000ff60003f22000 */
[----:B------:R-:W-:Y:S02]  /*4880*/  @!UPT UIADD3 URZ, UPT, UPT, URZ, URZ, URZ ;  /* 0x000000fffffff290 */ /* 0x000fe4000fffe0ff */
.L_x_80:
[----:B------:R-:W3:Y:S01]  /*4890*/  SYNCS.PHASECHK.TRANS64.TRYWAIT P2, [UR21+0x60], R9 ;  /* 0x00006009ff0075a7 */ /* 0x000ee20008041115 */
[----:B------:R-:W-:Y:S04]  /*48a0*/  ELECT P0, URZ, PT ;  /* 0x0000000000ff782f */ /* 0x000fe80003800000 */
[----:B------:R-:W-:Y:S11]  /*48b0*/  PLOP3.LUT P1, PT, P1, P0, PT, 0xf2, 0x2f ;  /* 0x00000000002f781c */ /* 0x000ff60000f21e72 */
[----:B------:R-:W-:Y:S02]  /*48c0*/  @!UPT UIADD3 URZ, UPT, UPT, URZ, URZ, URZ ;  /* 0x000000fffffff290 */ /* 0x000fe4000fffe0ff */
[----:B------:R-:W-:Y:S05]  /*48d0*/  @!P1 IADD3 R8, P0, PT, R16, 0x580, RZ ;  /* 0x0000058010089810 */ /* 0x000fea0007f1e0ff */
[----:B--2---:R-:W-:Y:S01]  /*48e0*/  @!P1 IMAD.X R6, RZ, RZ, R17, P0 ;  /* 0x000000ffff069224 */ /* 0x004fe200000e0611 */
[----:B---3--:R-:W-:Y:S07]  /*48f0*/  @!P2 BRA `(.L_x_81) ;  /* 0x0000004000f8a947 */ /* 0x008fee0003800000 */
.L_x_168:
[----:B------:R-:W-:Y:S01]  /*4900*/  @!P1 R2UR UR5, R8 ;  /* 0x00000000080592ca */ /* 0x000fe200000e0000 */
[----:B------:R-:W-:Y:S01]  /*4910*/  VOTEU.ALL UP0, P1 ;  /* 0x0000000000ff7886 */ /* 0x000fe20000800000 */
[----:B------:R-:W-:Y:S01]  /*4920*/  @!P1 R2UR UR4, R6 ;  /* 0x00000000060492ca */ /* 0x000fe200000e0000 */
[----:B--2---:R-:W-:Y:S01]  /*4930*/  @!P1 IMAD.MOV.U32 R0, RZ, RZ, 0x1000 ;  /* 0x00001000ff009424 */ /* 0x004fe200078e00ff */
[----:B------:R-:W-:Y:S01]  /*4940*/  UMOV UR6, 0x0 ;  /* 0x0000000000067882 */ /* 0x000fe20000000000 */
[----:B------:R-:W-:Y:S01]  /*4950*/  UMOV UR7, 0x10000000 ;  /* 0x1000000000077882 */ /* 0x000fe20000000000 */
[----:B------:R-:W-:Y:S01]  /*4960*/  @!UP0 UIADD3 UR32, UPT, UPT, UR21, 0x200, URZ ;  /* 0x0000020015208890 */ /* 0x000fe2000fffe0ff */
[----:B------:R-:W-:Y:S01]  /*4970*/  @!P1 IADD3 R8, P0, PT, R16, 0x580, RZ ;  /* 0x0000058010089810 */ /* 0x000fe20007f1e0ff */
[----:B------:R-:W-:Y:S04]  /*4980*/  VOTEU.ALL UP0, P1 ;  /* 0x0000000000ff7886 */ /* 0x000fe80000800000 */
[----:B------:R-:W-:Y:S02]  /*4990*/  @!P1 IMAD.X R6, RZ, RZ, R17, P0 ;  /* 0x000000ffff069224 */ /* 0x000fe400000e0611 */
[----:B------:R-:W-:Y:S02]  /*49a0*/  IMAD.U32 R10, RZ, RZ, UR5 ;  /* 0x00000005ff0a7e24 */ /* 0x000fe4000f8e00ff */
[----:B------:R-:W-:Y:S03]  /*49b0*/  IMAD.U32 R11, RZ, RZ, UR4 ;  /* 0x00000004ff0b7e24 */ /* 0x000fe6000f8e00ff */
[----:B------:R-:W-:Y:S02]  /*49c0*/  @!P1 R2UR UR4, R10 ;  /* 0x000000000a0492ca */ /* 0x000fe400000e0000 */
[----:B------:R-:W-:Y:S11]  /*49d0*/  @!P1 R2UR UR5, R11 ;  /* 0x000000000b0592ca */ /* 0x000ff600000e0000 */
[----:B------:R-:W-:Y:S02]  /*49e0*/  @!UPT UIADD3 URZ, UPT, UPT, URZ, URZ, URZ ;  /* 0x000000fffffff290 */ /* 0x000fe4000fffe0ff */
[----:B------:R2:W-:Y:S01]  /*49f0*/  @!UP0 UTMALDG.3D [UR32], [UR4], desc[UR6] ;  /* 0x00000620040085b4 */ /* 0x0005e20008011000 */
[----:B------:R2:W-:Y:S01]  /*4a00*/  @!P1 SYNCS.ARRIVE.TRANS64.RED.A0TR RZ, [UR21+0x40], R0 ;  /* 0x00004000ffff99a7 */ /* 0x0005e20008300415 */
[----:B------:R-:W-:Y:S01]  /*4a10*/  SYNCS.ARRIVE.TRANS64.RED.A1T0 RZ, [UR40], RZ ;  /* 0x000000ffffff79a7 */ /* 0x000fe20008100428 */
[----:B------:R-:W3:Y:S02]  /*4a20*/  SYNCS.PHASECHK.TRANS64.TRYWAIT P2, [UR21+0x68], R9 ;  /* 0x00006809ff0075a7 */ /* 0x000ee40008041115 */
[----:B--23--:R-:W-:Y:S05]  /*4a30*/  @!P2 BRA `(.L_x_82) ;  /* 0x0000004000c0a947 */ /* 0x00cfea0003800000 */
.L_x_170:
        /* <DEDUP_REMOVED lines=8> */
[----:B------:R-:W-:Y:S01]  /*4ac0*/  @!UP0 UIADD3 UR24, UPT, UPT, UR21, 0x1200, URZ ;  /* 0x0000120015188890 */ /* 0x000fe2000fffe0ff */
[----:B------:R-:W-:Y:S01]  /*4ad0*/  VOTEU.ALL UP0, P1 ;  /* 0x0000000000ff7886 */ /* 0x000fe20000800000 */
[----:B------:R-:W-:Y:S01]  /*4ae0*/  UMOV UR27, UR35 ;  /* 0x00000023001b7c82 */ /* 0x000fe20008000000 */
[----:B------:R-:W-:Y:S02]  /*4af0*/  UMOV UR28, UR36 ;  /* 0x00000024001c7c82 */ /* 0x000fe40008000000 */
[----:B------:R-:W-:Y:S02]  /*4b00*/  IMAD.U32 R10, RZ, RZ, UR5 ;  /* 0x00000005ff0a7e24 */ /* 0x000fe4000f8e00ff */
[----:B------:R-:W-:Y:S02]  /*4b10*/  IMAD.U32 R11, RZ, RZ, UR4 ;  /* 0x00000004ff0b7e24 */ /* 0x000fe4000f8e00ff */
[----:B------:R-:W-:Y:S01]  /*4b20*/  @!P1 IMAD.X R6, RZ, RZ, R17, P0 ;  /* 0x000000ffff069224 */ /* 0x000fe200000e0611 */
        /* <DEDUP_REMOVED lines=8> */
.L_x_172:
[----:B------:R-:W-:Y:S01]  /*4bb0*/  @!P1 R2UR UR5, R8 ;  /* 0x00000000080592ca */ /* 0x000fe200000e0000 */
[----:B------:R-:W-:Y:S01]  /*4bc0*/  VOTEU.ALL UP0, P1 ;  /* 0x0000000000ff7886 */ /* 0x000fe20000800000 */
[----:B------:R-:W-:Y:S01]  /*4bd0*/  @!P1 R2UR UR4, R6 ;  /* 0x00000000060492ca */ /* 0x000fe200000e0000 */
[----:B--2---:R-:W-:Y:S01]  /*4be0*/  @!P1 IMAD.MOV.U32 R0, RZ, RZ, 0x1000 ;  /* 0x00001000ff009424 */ /* 0x004fe200078e00ff */
[----:B------:R-:W-:Y:S01]  /*4bf0*/  UMOV UR6, 0x0 ;  /* 0x0000000000067882 */ /* 0x000fe20000000000 */
[----:B------:R-:W-:Y:S01]  /*4c00*/  UMOV UR7, 0x10000000 ;  /* 0x1000000000077882 */ /* 0x000fe20000000000 */
[----:B------:R-:W-:Y:S01]  /*4c10*/  @!UP0 UIADD3 UR18, UPT, UPT, UR34, 0x40, URZ ;  /* 0x0000004022128890 */ /* 0x000fe2000fffe0ff */
[----:B------:R-:W-:Y:S01]  /*4c20*/  VIADD R14, R14, 0x1 ;  /* 0x000000010e0e7836 */ /* 0x000fe20000000000 */
[----:B------:R-:W-:Y:S01]  /*4c30*/  @!UP0 UIADD3 UR16, UPT, UPT, UR21, 0x2200, URZ ;  /* 0x0000220015108890 */ /* 0x000fe2000fffe0ff */
[----:B------:R-:W-:Y:S01]  /*4c40*/  VOTEU.ALL UP0, P1 ;  /* 0x0000000000ff7886 */ /* 0x000fe20000800000 */
[----:B------:R-:W-:Y:S01]  /*4c50*/  UMOV UR19, UR35 ;  /* 0x0000002300137c82 */ /* 0x000fe20008000000 */
[----:B------:R-:W-:Y:S02]  /*4c60*/  UMOV UR20, UR36 ;  /* 0x0000002400147c82 */ /* 0x000fe40008000000 */
        /* <DEDUP_REMOVED lines=10> */
.L_x_174:
[----:B------:R-:W-:Y:S01]  /*4d10*/  @!P1 IADD3 R6, P0, PT, R16, 0x580, RZ ;  /* 0x0000058010069810 */ /* 0x000fe20007f1e0ff */
[----:B------:R-:W-:Y:S01]  /*4d20*/  VOTEU.ALL UP0, P1 ;  /* 0x0000000000ff7886 */ /* 0x000fe20000800000 */
[----:B------:R-:W-:Y:S01]  /*4d30*/  UMOV UR6, 0x0 ;  /* 0x0000000000067882 */ /* 0x000fe20000000000 */
[----:B------:R-:W-:Y:S01]  /*4d40*/  UMOV UR7, 0x10000000 ;  /* 0x1000000000077882 */ /* 0x000fe20000000000 */
[----:B------:R-:W-:Y:S01]  /*4d50*/  @!P1 R2UR UR5, R6 ;  /* 0x00000000060592ca */ /* 0x000fe200000e0000 */
[----:B--2---:R-:W-:Y:S01]  /*4d60*/  @!P1 IMAD.X R0, RZ, RZ, R17, P0 ;  /* 0x000000ffff009224 */ /* 0x004fe200000e0611 */
[----:B------:R-:W-:Y:S01]  /*4d70*/  @!UP0 UIADD3 UR10, UPT, UPT, UR34, 0x60, URZ ;  /* 0x00000060220a8890 */ /* 0x000fe2000fffe0ff */
[----:B------:R-:W-:Y:S01]  /*4d80*/  R2UR UR18, R47 ;  /* 0x000000002f1272ca */ /* 0x000fe200000e0000 */
[----:B------:R-:W-:Y:S01]  /*4d90*/  @!UP0 UIADD3 UR8, UPT, UPT, UR21, 0x3200, URZ ;  /* 0x0000320015088890 */ /* 0x000fe2000fffe0ff */
[----:B------:R-:W-:Y:S01]  /*4da0*/  R2UR UR16, R48 ;  /* 0x00000000301072ca */ /* 0x000fe200000e0000 */
[----:B------:R-:W-:Y:S01]  /*4db0*/  @!UP0 UIADD3 UR9, UPT, UPT, UR21, 0x58, URZ ;  /* 0x0000005815098890 */ /* 0x000fe2000fffe0ff */
[----:B------:R-:W-:Y:S01]  /*4dc0*/  @!P1 R2UR UR4, R0 ;  /* 0x00000000000492ca */ /* 0x000fe200000e0000 */
[----:B------:R-:W-:Y:S01]  /*4dd0*/  VOTEU.ALL UP0, P1 ;  /* 0x0000000000ff7886 */ /* 0x000fe20000800000 */
[----:B------:R-:W-:Y:S01]  /*4de0*/  UMOV UR11, UR35 ;  /* 0x00000023000b7c82 */ /* 0x000fe20008000000 */
[----:B------:R-:W-:Y:S01]  /*4df0*/  UMOV UR12, UR36 ;  /* 0x00000024000c7c82 */ /* 0x000fe20008000000 */
[C---:B------:R-:W-:Y:S01]  /*4e00*/  ISETP.NE.AND P0, PT, R14.reuse, 0x2, PT ;  /* 0x000000020e00780c */ /* 0x040fe20003f05270 */
[----:B------:R-:W-:Y:S01]  /*4e10*/  UPLOP3.LUT UP3, UPT, UPT, UPT, UPT, 0x80, 0x8 ;  /* 0x000000000008789c */ /* 0x000fe20003f6f070 */
[----:B------:R-:W-:Y:S01]  /*4e20*/  IMAD.U32 R8, RZ, RZ, UR5 ;  /* 0x00000005ff087e24 */ /* 0x000fe2000f8e00ff */
[----:B------:R-:W-:Y:S01]  /*4e30*/  LOP3.LUT R15, R15, 0x1, RZ, 0x3c, !PT ;  /* 0x000000010f0f7812 */ /* 0x000fe200078e3cff */
[----:B------:R-:W-:Y:S01]  /*4e40*/  UMOV UR36, UR29 ;  /* 0x0000001d00247c82 */ /* 0x000fe20008000000 */
[----:B------:R-:W-:Y:S01]  /*4e50*/  SEL R0, RZ, 0x1, P0 ;  /* 0x00000001ff007807 */ /* 0x000fe20000000000 */
[----:B------:R-:W-:Y:S01]  /*4e60*/  UIADD3 UR20, UPT, UPT, UR13, UR18, URZ ;  /* 0x000000120d147290 */ /* 0x000fe2000fffe0ff */
[----:B------:R-:W-:Y:S01]  /*4e70*/  SEL R14, R14, RZ, P0 ;  /* 0x000000ff0e0e7207 */ /* 0x000fe20000000000 */
[----:B------:R-:W-:Y:S01]  /*4e80*/  UIADD3 UR16, UPT, UPT, UR14, UR16, URZ ;  /* 0x000000100e107290 */ /* 0x000fe2000fffe0ff */
[----:B------:R-:W-:Y:S01]  /*4e90*/  IMAD.U32 R9, RZ, RZ, UR4 ;  /* 0x00000004ff097e24 */ /* 0x000fe2000f8e00ff */
[----:B------:R-:W-:Y:S02]  /*4ea0*/  @!P1 R2UR UR4, R8 ;  /* 0x00000000080492ca */ /* 0x000fe400000e0000 */
[----:B------:R-:W-:Y:S02]  /*4eb0*/  LOP3.LUT R13, R13, R0, RZ, 0x3c, !PT ;  /* 0x000000000d0d7212 */ /* 0x000fe400078e3cff */
[----:B------:R-:W-:Y:S11]  /*4ec0*/  @!P1 R2UR UR5, R9 ;  /* 0x00000000090592ca */ /* 0x000ff600000e0000 */
[----:B------:R-:W-:Y:S02]  /*4ed0*/  @!UPT UIADD3 URZ, UPT, UPT, URZ, URZ, URZ ;  /* 0x000000fffffff290 */ /* 0x000fe4000fffe0ff */
[----:B------:R2:W-:Y:S01]  /*4ee0*/  @!UP0 UTMALDG.3D [UR8], [UR4], desc[UR6] ;  /* 0x00000608040085b4 */ /* 0x0005e20008011000 */
[----:B------:R2:W-:Y:S01]  /*4ef0*/  @!P1 SYNCS.ARRIVE.TRANS64.RED.A0TR RZ, [UR21+0x58], R7 ;  /* 0x00005807ffff99a7 */ /* 0x0005e20008300415 */
[----:B------:R-:W-:Y:S01]  /*4f00*/  SYNCS.ARRIVE.TRANS64.RED.A1T0 RZ, [UR37], RZ ;  /* 0x000000ffffff79a7 */ /* 0x000fe20008100425 */
[----:B------:R-:W-:Y:S05]  /*4f10*/  BRA.U UP1, `(.L_x_85) ;  /* 0xfffffff101707547 */ /* 0x000fea000b83ffff */
[----:B------:R-:W-:-:S04]  /*4f20*/  SHF.L.U32 R2, R15, 0x1f, RZ ;  /* 0x0000001f0f027819 */ /* 0x000fc800000006ff */
[----:B------:R-:W3:Y:S02]  /*4f30*/  SYNCS.PHASECHK.TRANS64.TRYWAIT P0, [UR21+0x60], R2 ;  /* 0x00006002ff0075a7 */ /* 0x000ee40008001115 */
[----:B---3--:R-:W-:Y:S05]  /*4f40*/  @!P0 BRA `(.L_x_86) ;  /* 0x0000003c00c48947 */ /* 0x008fea0003800000 */
.L_x_176:
[----:B------:R-:W4:Y:S02]  /*4f50*/  SYNCS.PHASECHK.TRANS64.TRYWAIT P0, [UR21+0x68], R2 ;  /* 0x00006802ff0075a7 */ /* 0x000f240008001115 */
[----:B----4-:R-:W-:Y:S05]  /*4f60*/  @!P0 BRA `(.L_x_87) ;  /* 0x0000003c00d48947 */ /* 0x010fea0003800000 */
.L_x_178:
[----:B------:R-:W4:Y:S02]  /*4f70*/  SYNCS.PHASECHK.TRANS64.TRYWAIT P0, [UR21+0x70], R2 ;  /* 0x00007002ff0075a7 */ /* 0x000f240008001115 */
[----:B----4-:R-:W-:Y:S05]  /*4f80*/  @!P0 BRA `(.L_x_88) ;  /* 0x0000003c00e48947 */ /* 0x010fea0003800000 */
.L_x_180:
[----:B---3--:R-:W-:-:S07]  /*4f90*/  MOV R0, UR21 ;  /* 0x0000001500007c02 */ /* 0x008fce0008000f00 */
.L_x_89:
[----:B---3--:R-:W-:-:S04]  /*4fa0*/  SHF.L.U32 R2, R15, 0x1f, RZ ;  /* 0x0000001f0f027819 */ /* 0x008fc800000006ff */
[----:B------:R3:W4:Y:S03]  /*4fb0*/  SYNCS.PHASECHK.TRANS64.TRYWAIT P0, [R0+URZ+0x78], R2 ;  /* 0x00007802000075a7 */ /* 0x00072600080011ff */
[----:B----4-:R-:W-:Y:S05]  /*4fc0*/  @!P0 NANOSLEEP.SYNCS 0x989680 ;  /* 0x009896800000895d */ /* 0x010fea0003900000 */
[----:B------:R-:W4:Y:S02]  /*4fd0*/  @!P0 SYNCS.PHASECHK.TRANS64 P0, [R0+URZ+0x78], R2 ;  /* 0x00007802000085a7 */ /* 0x000f2400080010ff */
[----:B-12-4-:R-:W-:Y:S05]  /*4fe0*/  @P0 EXIT ;  /* 0x000000000000094d */ /* 0x016fea0003800000 */
[----:B------:R-:W-:Y:S05]  /*4ff0*/  BRA `(.L_x_89) ;  /* 0xfffffffc00e87947 */ /* 0x000fea000383ffff */
.L_x_74:
[----:B------:R-:W-:-:S06]  /*5000*/  UISETP.GE.AND UP0, UPT, UR17, 0x4, UPT ;  /* 0x000000041100788c */ /* 0x000fcc000bf06270 */
[----:B------:R-:W-:-:S13]  /*5010*/  PLOP3.LUT P0, PT, PT, PT, UP0, 0x80, 0x8 ;  /* 0x000000000008781c */ /* 0x000fda0003f0f008 */
[----:B------:R-:W-:Y:S05]  /*5020*/  @!P0 EXIT ;  /* 0x000000000000894d */ /* 0x000fea0003800000 */
[----:B------:R-:W1:Y:S08]  /*5030*/  S2UR UR4, SR_CgaCtaId ;  /* 0x00000000000479c3 */ /* 0x000e700000008800 */
[----:B------:R-:W-:Y:S01]  /*5040*/  BAR.SYNC.DEFER_BLOCKING 0x6, 0xa0 ;  /* 0x0182800000007b1d */ /* 0x000fe20000010000 */
[C---:B------:R-:W-:Y:S01]  /*5050*/  IMAD.SHL.U32 R3, R57.reuse, 0x20, RZ ;  /* 0x0000002039037824 */ /* 0x040fe200078e00ff */
[----:B------:R-:W-:Y:S01]  /*5060*/  SHF.R.U32.HI R4, RZ, 0x1, R57 ;  /* 0x00000001ff047819 */ /* 0x000fe20000011639 */
[C---:B------:R-:W-:Y:S01]  /*5070*/  IMAD.SHL.U32 R2, R57.reuse, 0x10, RZ ;  /* 0x0000001039027824 */ /* 0x040fe200078e00ff */
[C---:B------:R-:W-:Y:S01]  /*5080*/  LOP3.LUT P0, RZ, R57.reuse, 0x4, RZ, 0xc0, !PT ;  /* 0x0000000439ff7812 */ /* 0x040fe2000780c0ff */
[----:B------:R-:W-:Y:S01]  /*5090*/  IMAD.U32 R23, R57, 0x10000, RZ ;  /* 0x0001000039177824 */ /* 0x000fe200078e00ff */
[----:B------:R-:W-:-:S02]  /*50a0*/  UMOV UR44, 0x400 ;  /* 0x00000400002c7882 */ /* 0x000fc40000000000 */
[----:B------:R-:W2:Y:S01]  /*50b0*/  LDC.64 R42, c[0x0][0x8b0] ;  /* 0x00022c00ff2a7b82 */ /* 0x000ea20000000a00 */
[----:B------:R-:W-:Y:S01]  /*50c0*/  LOP3.LUT R5, R3, 0xc0, RZ, 0xc0, !PT ;  /* 0x000000c003057812 */ /* 0x000fe200078ec0ff */
[----:B------:R-:W-:Y:S01]  /*50d0*/  IMAD.SHL.U32 R44, R57, 0x4, RZ ;  /* 0x00000004392c7824 */ /* 0x000fe200078e00ff */
[----:B------:R-:W-:Y:S01]  /*50e0*/  LOP3.LUT R2, R2, 0x600, RZ, 0xc0, !PT ;  /* 0x0000060002027812 */ /* 0x000fe200078ec0ff */
[----:B------:R-:W-:Y:S01]  /*50f0*/  IMAD.MOV.U32 R56, RZ, RZ, 0x20 ;  /* 0x00000020ff387424 */ /* 0x000fe200078e00ff */
[----:B------:R-:W-:Y:S01]  /*5100*/  LOP3.LUT R4, R5, 0x8, R4, 0xf8, !PT ;  /* 0x0000000805047812 */ /* 0x000fe200078ef804 */
[----:B------:R-:W-:Y:S01]  /*5110*/  IMAD.MOV.U32 R55, RZ, RZ, 0x1 ;  /* 0x00000001ff377424 */ /* 0x000fe200078e00ff */
[--C-:B------:R-:W-:Y:S01]  /*5120*/  LOP3.LUT R2, R2, 0x20, R3.reuse, 0xf8, !PT ;  /* 0x0000002002027812 */ /* 0x100fe200078ef803 */
[----:B------:R-:W3:Y:S01]  /*5130*/  LDC.64 R40, c[0x0][0x8a8] ;  /* 0x00022a00ff287b82 */ /* 0x000ee20000000a00 */
[----:B------:R-:W-:Y:S01]  /*5140*/  LOP3.LUT R23, R23, 0x600000, RZ, 0xc0, !PT ;  /* 0x0060000017177812 */ /* 0x000fe200078ec0ff */
[----:B------:R-:W-:Y:S01]  /*5150*/  IMAD.MOV.U32 R22, RZ, RZ, RZ ;  /* 0x000000ffff167224 */ /* 0x000fe200078e00ff */
[----:B------:R-:W-:Y:S01]  /*5160*/  LOP3.LUT R44, R4, 0x18, R44, 0x78, !PT ;  /* 0x00000018042c7812 */ /* 0x000fe200078e782c */
[----:B------:R-:W-:Y:S01]  /*5170*/  IMAD.MOV.U32 R54, RZ, RZ, RZ ;  /* 0x000000ffff367224 */ /* 0x000fe200078e00ff */
[----:B------:R-:W-:-:S02]  /*5180*/  LOP3.LUT R2, R2, 0x100, R3, 0xf8, !PT ;  /* 0x0000010002027812 */ /* 0x000fc400078ef803 */
[----:B------:R-:W-:Y:S02]  /*5190*/  CS2R R52, SRZ ;  /* 0x0000000000347805 */ /* 0x000fe4000001ff00 */
[----:B------:R-:W-:Y:S01]  /*51a0*/  LOP3.LUT R57, R57, 0x60, RZ, 0xc0, !PT ;  /* 0x0000006039397812 */ /* 0x000fe200078ec0ff */
[----:B-1----:R-:W-:Y:S01]  /*51b0*/  ULEA UR44, UR4, UR44, 0x18 ;  /* 0x0000002c042c7291 */ /* 0x002fe2000f8ec0ff */
[----:B------:R-:W-:Y:S01]  /*51c0*/  LOP3.LUT R44, R2, R44, RZ, 0xfc, !PT ;  /* 0x0000002c022c7212 */ /* 0x000fe200078efcff */
[----:B------:R-:W1:Y:S01]  /*51d0*/  LDCU UR59, c[0x0][0x370] ;  /* 0x00006e00ff3b77ac */ /* 0x000e620008000800 */
[----:B------:R-:W-:Y:S01]  /*51e0*/  SEL R56, R56, 0xffffffe0, !P0 ;  /* 0xffffffe038387807 */ /* 0x000fe20004000000 */
[----:B------:R-:W-:Y:S01]  /*51f0*/  UIADD3 UR4, UPT, UPT, UR44, 0x200, URZ ;  /* 0x000002002c047890 */ /* 0x000fe2000fffe0ff */
[----:B------:R-:W4:Y:S04]  /*5200*/  LDCU UR43, c[0x0][0xb0c] ;  /* 0x00016180ff2b77ac */ /* 0x000f280008000800 */
[----:B------:R-:W1:Y:S01]  /*5210*/  LDS R0, [UR44+0x140] ;  /* 0x0001402cff007984 */ /* 0x000e620008000800 */
[----:B------:R-:W-:Y:S01]  /*5220*/  IMAD.U32 R50, RZ, RZ, UR4 ;  /* 0x00000004ff327e24 */ /* 0x000fe2000f8e00ff */
[----:B------:R-:W1:Y:S01]  /*5230*/  LDCU UR39, c[0x0][0xb30] ;  /* 0x00016600ff2777ac */ /* 0x000e620008000800 */
[----:B------:R-:W1:Y:S01]  /*5240*/  LDCU.64 UR56, c[0x0][0x888] ;  /* 0x00011100ff3877ac */ /* 0x000e620008000a00 */
[----:B------:R-:W1:Y:S01]  /*5250*/  LDCU.64 UR40, c[0x0][0xb28] ;  /* 0x00016500ff2877ac */ /* 0x000e620008000a00 */
[----:B------:R-:W1:Y:S01]  /*5260*/  LDCU.64 UR62, c[0x0][0x890] ;  /* 0x00011200ff3e77ac */ /* 0x000e620008000a00 */
[----:B------:R-:W1:Y:S01]  /*5270*/  LDCU.128 UR52, c[0x0][0xb10] ;  /* 0x00016200ff3477ac */ /* 0x000e620008000c00 */
[----:B------:R-:W1:Y:S01]  /*5280*/  LDCU UR58, c[0x0][0x374] ;  /* 0x00006e80ff3a77ac */ /* 0x000e620008000800 */
[----:B------:R-:W-:Y:S01]  /*5290*/  UMOV UR47, URZ ;  /* 0x000000ff002f7c82 */ /* 0x000fe20008000000 */
[----:B------:R-:W-:Y:S01]  /*52a0*/  UMOV UR46, URZ ;  /* 0x000000ff002e7c82 */ /* 0x000fe20008000000 */
[----:B-1234-:R-:W-:-:S07]  /*52b0*/  IMAD.IADD R23, R0, 0x1, R23 ;  /* 0x0000000100177824 */ /* 0x01efce00078e0217 */
.L_x_133:
[C---:B------:R-:W-:Y:S02]  /*52c0*/  LEA R3, R52.reuse, UR44, 0x3 ;  /* 0x0000002c34037c11 */ /* 0x040fe4000f8e18ff */
[----:B------:R-:W-:Y:S02]  /*52d0*/  SHF.L.U32 R0, R53, 0x1f, RZ ;  /* 0x0000001f35007819 */ /* 0x000fe400000006ff */
[----:B-1----:R-:W-:Y:S02]  /*52e0*/  LEA R4, R52, UR44, 0x4 ;  /* 0x0000002c34047c11 */ /* 0x002fe4000f8e20ff */
[----:B------:R-:W1:Y:S02]  /*52f0*/  SYNCS.PHASECHK.TRANS64.TRYWAIT P0, [R3+URZ+0x90], R0 ;  /* 0x00009000030075a7 */ /* 0x000e6400080011ff */
[----:B-12---:R-:W-:Y:S05]  /*5300*/  @!P0 BRA `(.L_x_90) ;  /* 0x0000003c001c8947 */ /* 0x006fea0003800000 */
.L_x_181:
        /* <DEDUP_REMOVED lines=8> */
[----:B--2---:R-:W-:Y:S11]  /*5390*/  LOP3.LUT P0, RZ, R6, 0x1, RZ, 0xc0, !PT ;  /* 0x0000000106ff7812 */ /* 0x004ff6000780c0ff */
[----:B------:R-:W-:Y:S02]  /*53a0*/  @!UPT UIADD3 URZ, UPT, UPT, URZ, URZ, URZ ;  /* 0x000000fffffff290 */ /* 0x000fe4000fffe0ff */
[----:B---3--:R-:W-:Y:S01]  /*53b0*/  VOTEU.ANY UP1, P0 ;  /* 0x0000000000ff7886 */ /* 0x008fe20000020100 */
[----:B------:R-:W-:Y:S01]  /*53c0*/  PLOP3.LUT P0, PT, PT, PT, UP1, 0x80, 0x8 ;  /* 0x000000000008781c */ /* 0x000fe20003f0f018 */
[----:B------:R-:W-:Y:S11]  /*53d0*/  UP2UR UR61, UPR, URZ, 0x2 ;  /* 0x00000002ff3d7883 */ /* 0x000ff60008000000 */
[----:B------:R-:W-:Y:S01]  /*53e0*/  @!UPT UIADD3 URZ, UPT, UPT, URZ, URZ, URZ ;  /* 0x000000fffffff290 */ /* 0x000fe2000fffe0ff */
[----:B-1----:R-:W-:Y:S02]  /*53f0*/  @P0 SHF.R.U32.HI R0, RZ, 0x10, R5 ;  /* 0x00000010ff000819 */ /* 0x002fe40000011605 */
        /* <DEDUP_REMOVED lines=12> */
[----:B------:R-:W2:Y:S01]  /*54c0*/  LDCU UR12, c[0x0][0xb20] ;  /* 0x00016400ff0c77ac */ /* 0x000ea20008000800 */
[----:B------:R-:W-:Y:S02]  /*54d0*/  UIMAD.WIDE.U32 UR4, UR58, UR55, URZ ;  /* 0x000000373a0472a5 */ /* 0x000fe4000f8e00ff */
[----:B------:R-:W-:Y:S02]  /*54e0*/  UIMAD.WIDE.U32 UR6, UR59, UR52, URZ ;  /* 0x000000343b0672a5 */ /* 0x000fe4000f8e00ff */
[----:B------:R-:W-:Y:S02]  /*54f0*/  UISETP.NE.AND UP0, UPT, UR54, 0x1, UPT ;  /* 0x000000013600788c */ /* 0x000fe4000bf05270 */
[----:B------:R-:W-:Y:S02]  /*5500*/  UIMAD.WIDE.U32 UR8, UR37, UR55, URZ ;  /* 0x00000037250872a5 */ /* 0x000fe4000f8e00ff */
[----:B------:R-:W-:Y:S02]  /*5510*/  UIMAD.WIDE.U32 UR10, UR38, UR52, URZ ;  /* 0x00000034260a72a5 */ /* 0x000fe4000f8e00ff */
[----:B------:R-:W-:Y:S02]  /*5520*/  UISETP.NE.AND UP1, UPT, UR43, 0x1, UPT ;  /* 0x000000012b00788c */ /* 0x000fe4000bf25270 */
[----:B------:R-:W-:Y:S01]  /*5530*/  UISETP.NE.AND UP2, UPT, UR42, 0x1, UPT ;  /* 0x000000012a00788c */ /* 0x000fe2000bf45270 */
[----:B------:R-:W-:Y:S02]  /*5540*/  UMOV UR4, UR5 ;  /* 0x0000000500047c82 */ /* 0x000fe40008000000 */
[----:B--2---:R-:W-:Y:S03]  /*5550*/  USHF.R.U32.HI UR5, URZ, UR12, UR4 ;  /* 0x0000000cff057299 */ /* 0x004fe60008011604 */
[----:B------:R-:W-:Y:S02]  /*5560*/  UMOV UR4, UR7 ;  /* 0x0000000700047c82 */ /* 0x000fe40008000000 */
[----:B------:R-:W-:Y:S02]  /*5570*/  USHF.R.U32.HI UR7, URZ, UR53, UR4 ;  /* 0x00000035ff077299 */ /* 0x000fe40008011604 */
[----:B------:R-:W-:Y:S02]  /*5580*/  USEL UR4, UR58, UR5, !UP0 ;  /* 0x000000053a047287 */ /* 0x000fe4000c000000 */
[----:B------:R-:W-:Y:S01]  /*5590*/  USEL UR7, UR59, UR7, !UP1 ;  /* 0x000000073b077287 */ /* 0x000fe2000c800000 */
[----:B------:R-:W-:Y:S01]  /*55a0*/  UMOV UR5, UR9 ;  /* 0x0000000900057c82 */ /* 0x000fe20008000000 */
[----:B------:R-:W-:Y:S02]  /*55b0*/  UIMAD.WIDE.U32 UR8, UR4, UR40, URZ ;  /* 0x00000028040872a5 */ /* 0x000fe4000f8e00ff */
[----:B------:R-:W-:Y:S03]  /*55c0*/  USHF.R.U32.HI UR6, URZ, UR12, UR5 ;  /* 0x0000000cff067299 */ /* 0x000fe60008011605 */
[----:B------:R-:W-:Y:S01]  /*55d0*/  UMOV UR5, UR11 ;  /* 0x0000000b00057c82 */ /* 0x000fe20008000000 */
[----:B------:R-:W-:Y:S02]  /*55e0*/  UIMAD.WIDE.U32 UR10, UR7, UR40, URZ ;  /* 0x00000028070a72a5 */ /* 0x000fe4000f8e00ff */
[----:B------:R-:W-:Y:S02]  /*55f0*/  USHF.R.U32.HI UR12, URZ, UR53, UR5 ;  /* 0x00000035ff0c7299 */ /* 0x000fe40008011605 */
[----:B------:R-:W-:Y:S01]  /*5600*/  USEL UR6, UR37, UR6, !UP0 ;  /* 0x0000000625067287 */ /* 0x000fe2000c000000 */
[----:B------:R-:W-:Y:S02]  /*5610*/  UMOV UR5, UR9 ;  /* 0x0000000900057c82 */ /* 0x000fe40008000000 */
[----:B------:R-:W-:Y:S01]  /*5620*/  UMOV UR10, UR11 ;  /* 0x0000000b000a7c82 */ /* 0x000fe20008000000 */
[----:B------:R-:W-:Y:S02]  /*5630*/  @UP2 USHF.R.U32.HI UR4, URZ, UR41, UR5 ;  /* 0x00000029ff042299 */ /* 0x000fe40008011605 */
[----:B------:R-:W-:Y:S02]  /*5640*/  @UP2 USHF.R.U32.HI UR7, URZ, UR41, UR10 ;  /* 0x00000029ff072299 */ /* 0x000fe4000801160a */
[----:B------:R-:W-:Y:S02]  /*5650*/  UIMAD UR4, UR42, UR4, URZ ;  /* 0x000000042a0472a4 */ /* 0x000fe4000f8e02ff */
        /* <DEDUP_REMOVED lines=8> */
[----:B------:R-:W-:Y:S02]  /*56e0*/  USEL UR11, UR6, UR4, !UP2 ;  /* 0x00000004060b7287 */ /* 0x000fe4000d000000 */
[----:B------:R-:W-:Y:S02]  /*56f0*/  UIADD3 UR8, UPT, UPT, -UR5, URZ, URZ ;  /* 0x000000ff05087290 */ /* 0x000fe4000fffe1ff */
[----:B------:R-:W-:Y:S01]  /*5700*/  UIADD3 UR10, UPT, UPT, -UR11, URZ, URZ ;  /* 0x000000ff0b0a7290 */ /* 0x000fe2000fffe1ff */
[----:B------:R-:W-:Y:S01]  /*5710*/  @!UP0 UMOV UR4, UR9 ;  /* 0x0000000900048c82 */ /* 0x000fe20008000000 */
[----:B------:R-:W-:Y:S02]  /*5720*/  UIADD3 UR9, UPT, UPT, -UR6, URZ, URZ ;  /* 0x000000ff06097290 */ /* 0x000fe4000fffe1ff */
[----:B------:R-:W-:Y:S02]  /*5730*/  @!UP0 USHF.R.U32.HI UR4, URZ, UR41, UR4 ;  /* 0x00000029ff048299 */ /* 0x000fe40008011604 */
[----:B------:R-:W-:Y:S02]  /*5740*/  UIMAD UR10, UR42, UR10, UR6 ;  /* 0x0000000a2a0a72a4 */ /* 0x000fe4000f8e0206 */
[----:B------:R-:W-:Y:S04]  /*5750*/  @!UP0 USEL UR4, UR5, UR4, !UP2 ;  /* 0x0000000405048287 */ /* 0x000fe8000d000000 */
[----:B------:R-:W-:Y:S02]  /*5760*/  @!UP0 UIMAD UR10, UR7, UR10, UR4 ;  /* 0x0000000a070a82a4 */ /* 0x000fe4000f8e0204 */
[----:B------:R-:W-:Y:S02]  /*5770*/  @!UP0 UIADD3 UR11, UPT, UPT, UR11, -UR4, URZ ;  /* 0x800000040b0b8290 */ /* 0x000fe4000fffe0ff */
[----:B------:R-:W-:Y:S02]  /*5780*/  UIMAD UR7, UR43, UR8, UR38 ;  /* 0x000000082b0772a4 */ /* 0x000fe4000f8e0226 */
[----:B------:R-:W-:Y:S02]  /*5790*/  @!UP0 UIMAD UR6, UR11, UR42, UR5 ;  /* 0x0000002a0b0682a4 */ /* 0x000fe4000f8e0205 */
[----:B------:R-:W-:Y:S01]  /*57a0*/  UIMAD UR4, UR54, UR9, UR37 ;  /* 0x00000009360472a4 */ /* 0x000fe2000f8e0225 */
[----:B------:R-:W-:Y:S02]  /*57b0*/  @!UP0 UMOV UR5, UR10 ;  /* 0x0000000a00058c82 */ /* 0x000fe40008000000 */
[----:B------:R-:W-:Y:S02]  /*57c0*/  UIMAD UR38, UR5, UR43, UR7 ;  /* 0x0000002b052672a4 */ /* 0x000fe4000f8e0207 */
[----:B------:R-:W-:Y:S11]  /*57d0*/  UIMAD UR37, UR6, UR54, UR4 ;  /* 0x00000036062572a4 */ /* 0x000ff6000f8e0204 */
[----:B------:R-:W-:Y:S01]  /*57e0*/  @!UPT UIADD3 URZ, UPT, UPT, URZ, URZ, URZ ;  /* 0x000000fffffff290 */ /* 0x000fe2000fffe0ff */
.L_x_91:
[----:B------:R-:W-:Y:S01]  /*57f0*/  UISETP.NE.AND UP0, UPT, UR39, 0x1, UPT ;  /* 0x000000012700788c */ /* 0x000fe2000bf05270 */
[----:B------:R-:W-:Y:S01]  /*5800*/  LOP3.LUT P0, RZ, R50, 0x1b0, RZ, 0xc0, !PT ;  /* 0x000001b032ff7812 */ /* 0x000fe2000780c0ff */
[----:B------:R-:W-:Y:S01]  /*5810*/  USHF.L.U32 UR50, UR16, 0x6, URZ ;  /* 0x0000000610327899 */ /* 0x000fe200080006ff */
[----:B------:R-:W-:Y:S01]  /*5820*/  BSSY.RECONVERGENT B6, `(.L_x_92) ;  /* 0x0000034000067945 */ /* 0x000fe20003800200 */
[----:B------:R-:W-:Y:S01]  /*5830*/  USHF.L.U32 UR49, UR20, 0x7, URZ ;  /* 0x0000000714317899 */ /* 0x000fe200080006ff */
[----:B------:R-:W-:Y:S06]  /*5840*/  IADD3 R52, PT, PT, R52, 0x1, RZ ;  /* 0x0000000134347810 */ /* 0x000fec0007ffe0ff */
[----:B------:R-:W2:Y:S01]  /*5850*/  @!UP0 LDCU.128 UR12, c[0x0][0xb10] ;  /* 0x00016200ff0c87ac */ /* 0x000ea20008000c00 */
[----:B------:R-:W3:Y:S01]  /*5860*/  @!UP0 LDCU UR5, c[0x0][0xb0c] ;  /* 0x00016180ff0587ac */ /* 0x000ee20008000800 */
[----:B------:R-:W4:Y:S01]  /*5870*/  @!UP0 LDCU UR10, c[0x0][0xb20] ;  /* 0x00016400ff0a87ac */ /* 0x000f220008000800 */
[----:B--2---:R-:W-:Y:S02]  /*5880*/  UIMAD.WIDE.U32 UR8, UR38, UR12, URZ ;  /* 0x0000000c260872a5 */ /* 0x004fe4000f8e00ff */
[----:B------:R-:W-:Y:S02]  /*5890*/  UIMAD.WIDE.U32 UR6, UR37, UR15, URZ ;  /* 0x0000000f250672a5 */ /* 0x000fe4000f8e00ff */
[----:B------:R-:W-:Y:S03]  /*58a0*/  @!UP0 UISETP.NE.AND UP1, UPT, UR14, 0x1, UPT ;  /* 0x000000010e00888c */ /* 0x000fe6000bf25270 */
[----:B------:R-:W-:Y:S01]  /*58b0*/  @!UP0 UMOV UR4, UR9 ;  /* 0x0000000900048c82 */ /* 0x000fe20008000000 */
[----:B---3--:R-:W-:Y:S02]  /*58c0*/  @!UP0 UISETP.NE.AND UP2, UPT, UR5, 0x1, UPT ;  /* 0x000000010500888c */ /* 0x008fe4000bf45270 */
[----:B------:R-:W-:Y:S01]  /*58d0*/  @!UP0 USHF.R.U32.HI UR4, URZ, UR13, UR4 ;  /* 0x0000000dff048299 */ /* 0x000fe20008011604 */
[----:B------:R-:W-:Y:S02]  /*58e0*/  @!UP0 UMOV UR6, UR7 ;  /* 0x0000000700068c82 */ /* 0x000fe40008000000 */
[----:B----4-:R-:W-:Y:S02]  /*58f0*/  @!UP0 USHF.R.U32.HI UR6, URZ, UR10, UR6 ;  /* 0x0000000aff068299 */ /* 0x010fe40008011606 */
[----:B------:R-:W-:Y:S02]  /*5900*/  @!UP0 USEL UR7, UR38, UR4, !UP2 ;  /* 0x0000000426078287 */ /* 0x000fe4000d000000 */
[----:B------:R-:W-:Y:S04]  /*5910*/  @!UP0 USEL UR6, UR37, UR6, !UP1 ;  /* 0x0000000625068287 */ /* 0x000fe8000c800000 */
[----:B------:R-:W-:Y:S02]  /*5920*/  @!UP0 UIADD3 UR4, UPT, UPT, -UR7, UR6, URZ ;  /* 0x0000000607048290 */ /* 0x000fe4000fffe1ff */
[----:B------:R-:W-:Y:S02]  /*5930*/  @!UP0 UIADD3 UR6, UPT, UPT, UR7, -UR6, URZ ;  /* 0x8000000607068290 */ /* 0x000fe4000fffe0ff */
[----:B------:R-:W-:Y:S02]  /*5940*/  @!UP0 UIMAD UR38, UR4, UR5, UR38 ;  /* 0x00000005042682a4 */ /* 0x000fe4000f8e0226 */
[----:B------:R-:W-:Y:S01]  /*5950*/  @!UP0 UIMAD UR37, UR6, UR14, UR37 ;  /* 0x0000000e062582a4 */ /* 0x000fe2000f8e0225 */
[----:B------:R-:W-:Y:S11]  /*5960*/  @!P0 BRA `(.L_x_93) ;  /* 0x00000000007c8947 */ /* 0x000ff60003800000 */
[----:B------:R-:W2:Y:S01]  /*5970*/  LDCU.64 UR8, c[0x4][0x80] ;  /* 0x01001000ff0877ac */ /* 0x000ea20008000a00 */
[----:B------:R-:W-:Y:S01]  /*5980*/  MOV R2, 0x0 ;  /* 0x0000000000027802 */ /* 0x000fe20000000f00 */
[----:B------:R-:W-:Y:S02]  /*5990*/  HFMA2 R12, -RZ, RZ, 0, 5.9604644775390625e-08 ;  /* 0x00000001ff0c7431 */ /* 0x000fe400000001ff */
[----:B------:R-:W-:Y:S01]  /*59a0*/  IMAD.MOV.U32 R8, RZ, RZ, 0x70 ;  /* 0x00000070ff087424 */ /* 0x000fe200078e00ff */
[----:B------:R3:W4:Y:S01]  /*59b0*/  LDC.64 R14, c[0x4][R2] ;  /* 0x01000000020e7b82 */ /* 0x0007220000000a00 */
[----:B------:R-:W1:Y:S01]  /*59c0*/  LDCU.64 UR6, c[0x4][0x88] ;  /* 0x01001100ff0677ac */ /* 0x000e620008000a00 */
[----:B------:R-:W-:Y:S01]  /*59d0*/  IMAD.MOV.U32 R13, RZ, RZ, RZ ;  /* 0x000000ffff0d7224 */ /* 0x000fe200078e00ff */
[----:B------:R-:W1:Y:S01]  /*59e0*/  LDCU.64 UR4, c[0x4][0x8] ;  /* 0x01000100ff0477ac */ /* 0x000e620008000a00 */
[----:B--2---:R-:W-:Y:S01]  /*59f0*/  MOV R5, UR9 ;  /* 0x0000000900057c02 */ /* 0x004fe20008000f00 */
[----:B------:R-:W-:Y:S01]  /*5a00*/  IMAD.U32 R4, RZ, RZ, UR8 ;  /* 0x00000008ff047e24 */ /* 0x000fe2000f8e00ff */
[----:B-1----:R-:W-:Y:S01]  /*5a10*/  MOV R7, UR7 ;  /* 0x0000000700077c02 */ /* 0x002fe20008000f00 */
[----:B------:R-:W-:Y:S01]  /*5a20*/  IMAD.U32 R6, RZ, RZ, UR6 ;  /* 0x00000006ff067e24 */ /* 0x000fe2000f8e00ff */
[----:B------:R-:W-:Y:S01]  /*5a30*/  MOV R11, UR5 ;  /* 0x00000005000b7c02 */ /* 0x000fe20008000f00 */
[----:B------:R-:W-:Y:S02]  /*5a40*/  IMAD.U32 R10, RZ, RZ, UR4 ;  /* 0x00000004ff0a7e24 */ /* 0x000fe4000f8e00ff */
[----:B------:R-:W-:Y:S07]  /*5a50*/  LEPC R20, `(.L_x_94) ;  /* 0x000000001014794e */ /* 0x000fee0000000000 */
[----:B---345:R-:W-:Y:S05]  /*5a60*/  CALL.ABS.NOINC R14 ;  /* 0x000000000e007343 */ /* 0x038fea0003c00000 */
.L_x_94:
[----:B------:R-:W1:Y:S01]  /*5a70*/  LDCU.64 UR8, c[0x4][0x80] ;  /* 0x01001000ff0877ac */ /* 0x000e620008000a00 */
[----:B------:R-:W2:Y:S01]  /*5a80*/  LDC.64 R2, c[0x4][R2] ;  /* 0x0100000002027b82 */ /* 0x000ea20000000a00 */
[----:B------:R-:W-:Y:S02]  /*5a90*/  HFMA2 R12, -RZ, RZ, 0, 5.9604644775390625e-08 ;  /* 0x00000001ff0c7431 */ /* 0x000fe400000001ff */
[----:B------:R-:W-:Y:S02]  /*5aa0*/  IMAD.MOV.U32 R8, RZ, RZ, 0x70 ;  /* 0x00000070ff087424 */ /* 0x000fe400078e00ff */
[----:B------:R-:W-:Y:S01]  /*5ab0*/  IMAD.MOV.U32 R13, RZ, RZ, RZ ;  /* 0x000000ffff0d7224 */ /* 0x000fe200078e00ff */
[----:B------:R-:W3:Y:S01]  /*5ac0*/  LDCU.64 UR6, c[0x4][0x88] ;  /* 0x01001100ff0677ac */ /* 0x000ee20008000a00 */
[----:B------:R-:W4:Y:S01]  /*5ad0*/  LDCU.64 UR4, c[0x4][0x8] ;  /* 0x01000100ff0477ac */ /* 0x000f220008000a00 */
[----:B-1----:R-:W-:Y:S02]  /*5ae0*/  MOV R4, UR8 ;  /* 0x0000000800047c02 */ /* 0x002fe40008000f00 */
[----:B------:R-:W-:Y:S02]  /*5af0*/  MOV R5, UR9 ;  /* 0x0000000900057c02 */ /* 0x000fe40008000f00 */
[----:B---3--:R-:W-:Y:S01]  /*5b00*/  MOV R7, UR7 ;  /* 0x0000000700077c02 */ /* 0x008fe20008000f00 */
[----:B------:R-:W-:Y:S01]  /*5b10*/  IMAD.U32 R6, RZ, RZ, UR6 ;  /* 0x00000006ff067e24 */ /* 0x000fe2000f8e00ff */
[----:B----4-:R-:W-:Y:S01]  /*5b20*/  MOV R11, UR5 ;  /* 0x00000005000b7c02 */ /* 0x010fe20008000f00 */
[----:B------:R-:W-:Y:S02]  /*5b30*/  IMAD.U32 R10, RZ, RZ, UR4 ;  /* 0x00000004ff0a7e24 */ /* 0x000fe4000f8e00ff */
[----:B------:R-:W-:Y:S07]  /*5b40*/  LEPC R20, `(.L_x_93) ;  /* 0x000000001014794e */ /* 0x000fee0000000000 */
[----:B--2---:R-:W-:Y:S05]  /*5b50*/  CALL.ABS.NOINC R2 ;  /* 0x0000000002007343 */ /* 0x004fea0003c00000 */
.L_x_93:
[----:B------:R-:W-:Y:S05]  /*5b60*/  BSYNC.RECONVERGENT B6 ;  /* 0x0000000000067941 */ /* 0x000fea0003800200 */
.L_x_92:
[----:B------:R-:W-:Y:S01]  /*5b70*/  R2UR UR4, R49 ;  /* 0x00000000310472ca */ /* 0x000fe200000e0000 */
[----:B------:R-:W-:Y:S01]  /*5b80*/  UISETP.NE.U32.AND UP0, UPT, UR62, URZ, UPT ;  /* 0x000000ff3e00728c */ /* 0x000fe2000bf05070 */
[----:B------:R-:W-:Y:S02]  /*5b90*/  ISETP.NE.U32.AND P4, PT, R42, RZ, PT ;  /* 0x000000ff2a00720c */ /* 0x000fe40003f85070 */
[----:B------:R-:W-:Y:S01]  /*5ba0*/  ISETP.NE.U32.AND P2, PT, RZ, UR56, PT ;  /* 0x00000038ff007c0c */ /* 0x000fe2000bf45070 */
[----:B------:R-:W-:Y:S01]  /*5bb0*/  UISETP.NE.AND.EX UP1, UPT, UR63, URZ, UPT, UP0 ;  /* 0x000000ff3f00728c */ /* 0x000fe2000bf25300 */
[----:B------:R-:W-:Y:S01]  /*5bc0*/  ISETP.NE.AND.EX P4, PT, R43, RZ, PT, P4 ;  /* 0x000000ff2b00720c */ /* 0x000fe20003f85340 */
[----:B------:R-:W-:Y:S01]  /*5bd0*/  UPLOP3.LUT UP0, UPT, UPT, UPT, UPT, 0x40, 0x4 ;  /* 0x000000000004789c */ /* 0x000fe20003f0e870 */
[----:B------:R-:W-:Y:S05]  /*5be0*/  ISETP.NE.AND.EX P2, PT, RZ, UR57, PT, P2 ;  /* 0x00000039ff007c0c */ /* 0x000fea000bf45320 */
[----:B------:R-:W-:Y:S06]  /*5bf0*/  UISETP.NE.AND UP2, UPT, UR4, URZ, UPT ;  /* 0x000000ff0400728c */ /* 0x000fec000bf45270 */
[----:B------:R-:W-:Y:S05]  /*5c00*/  PLOP3.LUT P1, PT, PT, PT, UP2, 0x80, 0x8 ;  /* 0x000000000008781c */ /* 0x000fea0003f2f028 */
[----:B------:R-:W-:Y:S06]  /*5c10*/  @UP2 UPLOP3.LUT UP0, UPT, UPT, UPT, UP1, 0x80, 0x8 ;  /* 0x000000000008289c */ /* 0x000fec0003f0f010 */
[----:B------:R-:W-:Y:S01]  /*5c20*/  PLOP3.LUT P0, PT, PT, PT, UP0, 0x80, 0x8 ;  /* 0x000000000008781c */ /* 0x000fe20003f0f008 */
[----:B------:R-:W-:Y:S01]  /*5c30*/  @!UPT UIADD3 URZ, UPT, UPT, URZ, URZ, URZ ;  /* 0x000000fffffff290 */ /* 0x000fe2000fffe0ff */
[----:B------:R-:W-:Y:S11]  /*5c40*/  BRA.U !UP1, `(.L_x_95) ;  /* 0x00000001093c7547 */ /* 0x000ff6000b800000 */
[----:B------:R-:W-:Y:S01]  /*5c50*/  UISETP.NE.U32.AND UP0, UPT, UR56, URZ, UPT ;  /* 0x000000ff3800728c */ /* 0x000fe2000bf05070 */
[----:B-1----:R-:W-:Y:S01]  /*5c60*/  HFMA2 R0, -RZ, RZ, 0, 5.9604644775390625e-08 ;  /* 0x00000001ff007431 */ /* 0x002fe200000001ff */
[----:B------:R-:W1:Y:S01]  /*5c70*/  LDCU.64 UR8, c[0x0][0x358] ;  /* 0x00006b00ff0877ac */ /* 0x000e620008000a00 */
[----:B------:R-:W-:Y:S01]  /*5c80*/  IMAD.MOV.U32 R45, RZ, RZ, 0x1 ;  /* 0x00000001ff2d7424 */ /* 0x000fe200078e00ff */
[----:B------:R-:W-:Y:S06]  /*5c90*/  UISETP.NE.AND.EX UP0, UPT, UR57, URZ, UPT, UP0 ;  /* 0x000000ff3900728c */ /* 0x000fec000bf05300 */
[----:B------:R-:W-:Y:S05]  /*5ca0*/  PLOP3.LUT P3, PT, PT, PT, UP0, 0x80, 0x8 ;  /* 0x000000000008781c */ /* 0x000fea0003f6f008 */
[----:B------:R-:W2:Y:S01]  /*5cb0*/  @UP0 LDCU.64 UR4, c[0x0][0x888] ;  /* 0x00011100ff0407ac */ /* 0x000ea20008000a00 */
[----:B------:R-:W-:Y:S07]  /*5cc0*/  @UP0 UIMAD UR6, UR36, UR62, URZ ;  /* 0x0000003e240602a4 */ /* 0x000fee000f8e02ff */
[----:B------:R-:W-:Y:S01]  /*5cd0*/  @!P3 PRMT R45, R0, 0x7610, R45 ;  /* 0x00007610002db816 */ /* 0x000fe2000000002d */
[----:B--2---:R-:W-:Y:S06]  /*5ce0*/  @UP0 UIMAD.WIDE UR4, UR6, 0x4, UR4 ;  /* 0x00000004060408a5 */ /* 0x004fec000f8e0204 */
[----:B------:R-:W-:Y:S01]  /*5cf0*/  IMAD.U32 R2, RZ, RZ, UR4 ;  /* 0x00000004ff027e24 */ /* 0x000fe2000f8e00ff */
[----:B------:R-:W-:Y:S04]  /*5d00*/  MOV R3, UR5 ;  /* 0x0000000500037c02 */ /* 0x000fe80008000f00 */
[----:B------:R-:W2:Y:S01]  /*5d10*/  @!UP0 LDCU UR4, c[0x0][0x880] ;  /* 0x00011000ff0487ac */ /* 0x000ea20008000800 */
[----:B-1---5:R3:W5:Y:S02]  /*5d20*/  @P3 LDG.E R27, desc[UR8][R2.64] ;  /* 0x00000008021b3981 */ /* 0x022764000c1e1900 */
[----:B--23--:R-:W-:Y:S02]  /*5d30*/  @!P3 IMAD.U32 R27, RZ, RZ, UR4 ;  /* 0x00000004ff1bbe24 */ /* 0x00cfe4000f8e00ff */
.L_x_95:
[----:B------:R-:W-:Y:S05]  /*5d40*/  @!P4 BRA `(.L_x_96) ;  /* 0x000000000024c947 */ /* 0x000fea0003800000 */
[----:B------:R-:W-:Y:S01]  /*5d50*/  ISETP.NE.U32.AND P3, PT, R40, RZ, PT ;  /* 0x000000ff2800720c */ /* 0x000fe20003f65070 */
[----:B------:R-:W2:Y:S03]  /*5d60*/  LDCU.64 UR4, c[0x0][0x358] ;  /* 0x00006b00ff0477ac */ /* 0x000ea60008000a00 */
[----:B------:R-:W-:Y:S11]  /*5d70*/  ISETP.NE.AND.EX P3, PT, R41, RZ, PT, P3 ;  /* 0x000000ff2900720c */ /* 0x000ff60003f65330 */
[----:B------:R-:W-:Y:S02]  /*5d80*/  @!UPT UIADD3 URZ, UPT, UPT, URZ, URZ, URZ ;  /* 0x000000fffffff290 */ /* 0x000fe4000fffe0ff */
[----:B------:R-:W3:Y:S01]  /*5d90*/  @P3 LDC.64 R2, c[0x0][0x8a8] ;  /* 0x00022a00ff023b82 */ /* 0x000ee20000000a00 */
[----:B-1----:R-:W-:Y:S04]  /*5da0*/  @P3 IMAD R0, R42, UR36, RZ ;  /* 0x000000242a003c24 */ /* 0x002fe8000f8e02ff */
[----:B---3--:R-:W-:Y:S05]  /*5db0*/  @P3 IMAD.WIDE R2, R0, 0x4, R2 ;  /* 0x0000000400023825 */ /* 0x008fea00078e0202 */
[----:B--2--5:R2:W5:Y:S02]  /*5dc0*/  @P3 LDG.E R24, desc[UR4][R2.64] ;  /* 0x0000000402183981 */ /* 0x024564000c1e1900 */
[----:B--2---:R-:W3:Y:S02]  /*5dd0*/  @!P3 LDC R24, c[0x0][0x8a0] ;  /* 0x00022800ff18bb82 */ /* 0x004ee40000000800 */
.L_x_96:
[----:B-----5:R-:W-:Y:S01]  /*5de0*/  FSETP.NEU.AND P3, PT, R27, RZ, PT ;  /* 0x000000ff1b00720b */ /* 0x020fe20003f6d000 */
[----:B------:R-:W-:Y:S01]  /*5df0*/  IMAD.SHL.U32 R62, R44, 0x2, RZ ;  /* 0x000000022c3e7824 */ /* 0x000fe200078e00ff */
[----:B------:R-:W-:Y:S01]  /*5e00*/  SEL R4, RZ, 0xffffffff, P2 ;  /* 0xffffffffff047807 */ /* 0x000fe20001000000 */
[----:B------:R-:W-:Y:S01]  /*5e10*/  BSSY B1, `(.L_x_97) ;  /* 0x0000036000017945 */ /* 0x000fe20003800000 */
[----:B------:R-:W-:Y:S01]  /*5e20*/  @P1 LOP3.LUT P2, RZ, R45, 0xff, RZ, 0xc0, !PT ;  /* 0x000000ff2dff1812 */ /* 0x000fe2000784c0ff */
[----:B------:R-:W-:Y:S01]  /*5e30*/  VIADD R60, R62, UR44 ;  /* 0x0000002c3e3c7c36 */ /* 0x000fe20008000000 */
[----:B-1----:R-:W-:Y:S01]  /*5e40*/  @P1 SEL R0, RZ, 0xffffffff, P3 ;  /* 0xffffffffff001807 */ /* 0x002fe20001800000 */
[----:B------:R-:W-:Y:S01]  /*5e50*/  IMAD.MOV.U32 R63, RZ, RZ, 0x1 ;  /* 0x00000001ff3f7424 */ /* 0x000fe200078e00ff */
[----:B------:R-:W-:Y:S01]  /*5e60*/  LOP3.LUT R55, R55, 0x1, RZ, 0x3c, !PT ;  /* 0x0000000137377812 */ /* 0x000fe200078e3cff */
[----:B------:R-:W-:Y:S01]  /*5e70*/  IMAD.MOV.U32 R61, RZ, RZ, RZ ;  /* 0x000000ffff3d7224 */ /* 0x000fe200078e00ff */
[----:B------:R-:W-:Y:S02]  /*5e80*/  @P0 SEL R0, R4, R0, !P2 ;  /* 0x0000000004000207 */ /* 0x000fe40005000000 */
[----:B------:R-:W-:Y:S02]  /*5e90*/  CS2R R38, SRZ ;  /* 0x0000000000267805 */ /* 0x000fe4000001ff00 */
[----:B------:R-:W-:Y:S02]  /*5ea0*/  LEA R26, R22, UR44, 0x3 ;  /* 0x0000002c161a7c11 */ /* 0x000fe4000f8e18ff */
[----:B------:R-:W-:Y:S02]  /*5eb0*/  CS2R R36, SRZ ;  /* 0x0000000000247805 */ /* 0x000fe4000001ff00 */
[----:B------:R-:W-:Y:S02]  /*5ec0*/  @P1 LOP3.LUT R0, R0, 0x1, RZ, 0xc0, !PT ;  /* 0x0000000100001812 */ /* 0x000fe400078ec0ff */
[----:B------:R-:W-:Y:S02]  /*5ed0*/  CS2R R30, SRZ ;  /* 0x00000000001e7805 */ /* 0x000fe4000001ff00 */
[----:B------:R-:W-:Y:S02]  /*5ee0*/  SHF.L.U32 R2, R54, 0x1f, RZ ;  /* 0x0000001f36027819 */ /* 0x000fe400000006ff */
[----:B------:R-:W-:Y:S02]  /*5ef0*/  CS2R R28, SRZ ;  /* 0x00000000001c7805 */ /* 0x000fe4000001ff00 */
[----:B------:R-:W-:Y:S01]  /*5f00*/  ISETP.NE.U32.OR P5, PT, R0, 0x1, !P1 ;  /* 0x000000010000780c */ /* 0x000fe20004fa5470 */
[----:B------:R-:W-:Y:S01]  /*5f10*/  IMAD.IADD R59, R56, 0x1, R60 ;  /* 0x00000001383b7824 */ /* 0x000fe200078e023c */
[----:B------:R-:W-:Y:S02]  /*5f20*/  PLOP3.LUT P2, PT, PT, PT, UP1, 0x80, 0x8 ;  /* 0x000000000008781c */ /* 0x000fe40003f4f018 */
[----:B------:R-:W-:Y:S02]  /*5f30*/  LEA.HI R25, R22, R22, RZ, 0x1 ;  /* 0x0000001616197211 */ /* 0x000fe400078f08ff */
[----:B------:R-:W-:Y:S02]  /*5f40*/  LOP3.LUT P4, R51, R45, 0xff, RZ, 0xc0, !PT ;  /* 0x000000ff2d337812 */ /* 0x000fe4000788c0ff */
[----:B------:R-:W-:Y:S02]  /*5f50*/  SEL R3, RZ, 0xffffffff, P3 ;  /* 0xffffffffff037807 */ /* 0x000fe40001800000 */
[----:B------:R-:W-:Y:S03]  /*5f60*/  P2R R58, PR, RZ, 0x20 ;  /* 0x00000020ff3a7803 */ /* 0x000fe60000000000 */
[----:B------:R-:W-:Y:S02]  /*5f70*/  @P5 SHF.L.U32 R0, R55, 0x1f, RZ ;  /* 0x0000001f37005819 */ /* 0x000fe400000006ff */
[----:B------:R-:W-:Y:S02]  /*5f80*/  @P2 SEL R3, R4, R3, !P4 ;  /* 0x0000000304032207 */ /* 0x000fe40006000000 */
[----:B------:R1:W2:Y:S02]  /*5f90*/  @P5 SYNCS.PHASECHK.TRANS64.TRYWAIT P1, [UR44+0x40], R0 ;  /* 0x00004000ff0055a7 */ /* 0x0002a4000802112c */
[----:B------:R-:W-:Y:S04]  /*5fa0*/  LOP3.LUT R3, R3, 0x1, RZ, 0xc0, !PT ;  /* 0x0000000103037812 */ /* 0x000fe800078ec0ff */
[----:B------:R-:W-:Y:S04]  /*5fb0*/  ISETP.NE.U32.AND P2, PT, R3, 0x1, PT ;  /* 0x000000010300780c */ /* 0x000fe80003f45070 */
[----:B------:R-:W-:Y:S01]  /*5fc0*/  P2R R64, PR, RZ, 0x4 ;  /* 0x00000004ff407803 */ /* 0x000fe20000000000 */
[----:B------:R4:W3:Y:S01]  /*5fd0*/  SYNCS.PHASECHK.TRANS64.TRYWAIT P0, [R26+URZ+0xb0], R2 ;  /* 0x0000b0021a0075a7 */ /* 0x0008e200080011ff */
[C---:B-1----:R-:W-:Y:S01]  /*5fe0*/  IMAD.SHL.U32 R0, R25.reuse, 0x40, RZ ;  /* 0x0000004019007824 */ /* 0x042fe200078e00ff */
[----:B------:R-:W-:Y:S04]  /*5ff0*/  LOP3.LUT R25, R25, 0xffe, RZ, 0xc0, !PT ;  /* 0x00000ffe19197812 */ /* 0x000fe800078ec0ff */
[----:B------:R-:W-:Y:S01]  /*6000*/  LOP3.LUT R0, R0, 0xffffff80, RZ, 0xc0, !PT ;  /* 0xffffff8000007812 */ /* 0x000fe200078ec0ff */
[----:B------:R-:W-:Y:S04]  /*6010*/  IMAD.IADD R25, R22, 0x1, -R25 ;  /* 0x0000000116197824 */ /* 0x000fe800078e0a19 */
[----:B------:R-:W-:Y:S04]  /*6020*/  IMAD.IADD R0, R23, 0x1, R0 ;  /* 0x0000000117007824 */ /* 0x000fe800078e0200 */
[----:B------:R-:W-:Y:S01]  /*6030*/  IMAD R25, R25, 0x100000, R0 ;  /* 0x0010000019197824 */ /* 0x000fe200078e0200 */
[----:B--2---:R-:W-:Y:S01]  /*6040*/  @P5 SEL R63, RZ, 0x1, !P1 ;  /* 0x00000001ff3f5807 */ /* 0x004fe20004800000 */
[----:B----4-:R-:W-:Y:S06]  /*6050*/  @!P5 BRA `(.L_x_98) ;  /* 0x000000000044d947 */ /* 0x010fec0003800000 */
[----:B------:R-:W-:Y:S01]  /*6060*/  IMAD.MOV.U32 R38, RZ, RZ, RZ ;  /* 0x000000ffff267224 */ /* 0x000fe200078e00ff */
[----:B------:R-:W-:Y:S01]  /*6070*/  ISETP.NE.AND P1, PT, R63, RZ, PT ;  /* 0x000000ff3f00720c */ /* 0x000fe20003f25270 */
[----:B------:R-:W-:Y:S01]  /*6080*/  BSSY B0, `(.L_x_99) ;  /* 0x0000008000007945 */ /* 0x000fe20003800000 */
[----:B------:R-:W-:Y:S02]  /*6090*/  CS2R R30, SRZ ;  /* 0x00000000001e7805 */ /* 0x000fe4000001ff00 */
[----:B------:R-:W-:Y:S02]  /*60a0*/  CS2R R28, SRZ ;  /* 0x00000000001c7805 */ /* 0x000fe4000001ff00 */
[----:B------:R-:W-:Y:S07]  /*60b0*/  CS2R R36, SRZ ;  /* 0x0000000000247805 */ /* 0x000fee000001ff00 */
[----:B------:R-:W-:Y:S05]  /*60c0*/  @P1 BRA `(.L_x_100) ;  /* 0x00000000000c1947 */ /* 0x000fea0003800000 */
[----:B------:R-:W-:Y:S04]  /*60d0*/  SHF.L.U32 R3, R55, 0x1f, RZ ;  /* 0x0000001f37037819 */ /* 0x000fe800000006ff */
[----:B------:R-:W1:Y:S02]  /*60e0*/  SYNCS.PHASECHK.TRANS64.TRYWAIT P1, [UR44+0x40], R3 ;  /* 0x00004003ff0075a7 */ /* 0x000e64000802112c */
[----:B-1----:R-:W-:Y:S05]  /*60f0*/  @!P1 BRA `(.L_x_101) ;  /* 0x0000002c00b49947 */ /* 0x002fea0003800000 */
.L_x_100:
[----:B------:R-:W-:Y:S05]  /*6100*/  BSYNC B0 ;  /* 0x0000000000007941 */ /* 0x000fea0003800000 */
.L_x_99:
[----:B------:R-:W-:Y:S01]  /*6110*/  ISETP.NE.AND P1, PT, R64, RZ, PT ;  /* 0x000000ff4000720c */ /* 0x000fe20003f25270 */
[----:B------:R-:W-:Y:S11]  /*6120*/  HFMA2 R61, -RZ, RZ, 0, 5.9604644775390625e-08 ;  /* 0x00000001ff3d7431 */ /* 0x000ff600000001ff */
[----:B------:R-:W-:Y:S01]  /*6130*/  @!UPT UIADD3 URZ, UPT, UPT, URZ, URZ, URZ ;  /* 0x000000fffffff290 */ /* 0x000fe2000fffe0ff */
[----:B------:R-:W-:Y:S05]  /*6140*/  @P1 WARPSYNC.ALL ;  /* 0x0000000000001948 */ /* 0x000fea0003800000 */
[----:B------:R2:W4:Y:S04]  /*6150*/  @P1 LDSM.16.M88.4 R28, [R62+UR44+0x200] ;  /* 0x0002002c3e1c183b */ /* 0x0005280008000200 */
[----:B------:R2:W1:Y:S02]  /*6160*/  @P1 LDSM.16.M88.4 R36, [R59+0x200] ;  /* 0x000200003b24183b */ /* 0x0004640000000200 */
.L_x_98:
[----:B------:R-:W-:Y:S05]  /*6170*/  BSYNC B1 ;  /* 0x0000000000017941 */ /* 0x000fea0003800000 */
.L_x_97:
[----:B-1----:R-:W-:Y:S04]  /*6180*/  SHF.R.U32.HI R0, RZ, 0x15, R25 ;  /* 0x00000015ff007819 */ /* 0x002fe80000011619 */
[----:B------:R-:W-:Y:S01]  /*6190*/  LOP3.LUT P1, RZ, R0, 0x3, R46, 0x48, !PT ;  /* 0x0000000300ff7812 */ /* 0x000fe2000782482e */
[----:B------:R-:W-:Y:S01]  /*61a0*/  @!UPT UIADD3 URZ, UPT, UPT, URZ, URZ, URZ ;  /* 0x000000fffffff290 */ /* 0x000fe2000fffe0ff */
[----:B---3--:R-:W-:Y:S11]  /*61b0*/  @P0 BRA `(.L_x_102) ;  /* 0x0000000000080947 */ /* 0x008ff60003800000 */
[----:B------:R-:W1:Y:S02]  /*61c0*/  SYNCS.PHASECHK.TRANS64.TRYWAIT P0, [R26+URZ+0xb0], R2 ;  /* 0x0000b0021a0075a7 */ /* 0x000e6400080011ff */
[----:B-1----:R-:W-:Y:S05]  /*61d0*/  @!P0 BRA `(.L_x_103) ;  /* 0x0000002c00948947 */ /* 0x002fea0003800000 */
.L_x_102:
[----:B------:R-:W-:Y:S05]  /*61e0*/  @!P1 BRA `(.L_x_104) ;  /* 0x0000000000409947 */ /* 0x000fea0003800000 */
[----:B------:R-:W3:Y:S01]  /*61f0*/  LDCU.64 UR8, c[0x4][0x70] ;  /* 0x01000e00ff0877ac */ /* 0x000ee20008000a00 */
[----:B------:R-:W-:Y:S01]  /*6200*/  MOV R3, 0x0 ;  /* 0x0000000000037802 */ /* 0x000fe20000000f00 */
[----:B------:R-:W-:Y:S02]  /*6210*/  HFMA2 R12, -RZ, RZ, 0, 5.9604644775390625e-08 ;  /* 0x00000001ff0c7431 */ /* 0x000fe400000001ff */
[----:B------:R-:W-:Y:S02]  /*6220*/  IMAD.MOV.U32 R8, RZ, RZ, 0x192 ;  /* 0x00000192ff087424 */ /* 0x000fe400078e00ff */
[----:B------:R-:W-:Y:S01]  /*6230*/  IMAD.MOV.U32 R13, RZ, RZ, RZ ;  /* 0x000000ffff0d7224 */ /* 0x000fe200078e00ff */
[----:B------:R-:W5:Y:S01]  /*6240*/  LDCU.64 UR6, c[0x4][0x78] ;  /* 0x01000f00ff0677ac */ /* 0x000f620008000a00 */
[----:B-1----:R-:W1:Y:S01]  /*6250*/  LDC.64 R2, c[0x4][R3] ;  /* 0x0100000003027b82 */ /* 0x002e620000000a00 */
[----:B------:R-:W2:Y:S01]  /*6260*/  LDCU.64 UR4, c[0x4][0x10] ;  /* 0x01000200ff0477ac */ /* 0x000ea20008000a00 */
[----:B---3--:R-:W-:Y:S01]  /*6270*/  MOV R5, UR9 ;  /* 0x0000000900057c02 */ /* 0x008fe20008000f00 */
[----:B------:R-:W-:Y:S01]  /*6280*/  IMAD.U32 R4, RZ, RZ, UR8 ;  /* 0x00000008ff047e24 */ /* 0x000fe2000f8e00ff */
[----:B-----5:R-:W-:Y:S01]  /*6290*/  MOV R7, UR7 ;  /* 0x0000000700077c02 */ /* 0x020fe20008000f00 */
[----:B------:R-:W-:Y:S01]  /*62a0*/  IMAD.U32 R6, RZ, RZ, UR6 ;  /* 0x00000006ff067e24 */ /* 0x000fe2000f8e00ff */
[----:B--2---:R-:W-:Y:S01]  /*62b0*/  MOV R11, UR5 ;  /* 0x00000005000b7c02 */ /* 0x004fe20008000f00 */
[----:B------:R-:W-:Y:S02]  /*62c0*/  IMAD.U32 R10, RZ, RZ, UR4 ;  /* 0x00000004ff0a7e24 */ /* 0x000fe4000f8e00ff */
[----:B------:R-:W-:Y:S07]  /*62d0*/  LEPC R20, `(.L_x_104) ;  /* 0x000000001014794e */ /* 0x000fee0000000000 */
[----:B-1--4-:R-:W-:Y:S05]  /*62e0*/  CALL.ABS.NOINC R2 ;  /* 0x0000000002007343 */ /* 0x012fea0003c00000 */
.L_x_104:
[----:B------:R-:W-:Y:S05]  /*62f0*/  WARPSYNC.ALL ;  /* 0x0000000000007948 */ /* 0x000fea0003800000 */
[----:B------:R-:W-:Y:S01]  /*6300*/  R2UR UR4, R25 ;  /* 0x00000000190472ca */ /* 0x000fe200000e0000 */
[--C-:B----4-:R-:W-:Y:S01]  /*6310*/  HADD2.F32 R3, -RZ, R28.reuse.H0_H0 ;  /* 0x2000001cff037230 */ /* 0x110fe20000004100 */
[----:B------:R-:W-:Y:S01]  /*6320*/  ISETP.NE.AND P0, PT, R57, RZ, PT ;  /* 0x000000ff3900720c */ /* 0x000fe20003f05270 */
[--C-:B------:R-:W-:Y:S01]  /*6330*/  HADD2.F32 R20, -RZ, R29.reuse.H0_H0 ;  /* 0x2000001dff147230 */ /* 0x100fe20000004100 */
[----:B------:R-:W-:Y:S01]  /*6340*/  BSSY.RECONVERGENT B0, `(.L_x_105) ;  /* 0x000004c000007945 */ /* 0x000fe20003800200 */
[----:B------:R-:W-:Y:S08]  /*6350*/  HADD2.F32 R21, -RZ, R29.H1_H1 ;  /* 0x3000001dff157230 */ /* 0x000ff00000004100 */
[----:B------:R-:W3:Y:S02]  /*6360*/  LDTM.16dp256bit.x4 R4, tmem[UR4] ;  /* 0x00000004000479ee */ /* 0x000ee40008120000 */
[C---:B---3--:R-:W-:Y:S01]  /*6370*/  FMUL R0, R24.reuse, R4 ;  /* 0x0000000418007220 */ /* 0x048fe20000400000 */
[----:B------:R-:W-:Y:S02]  /*6380*/  HADD2.F32 R4, -RZ, R28.H1_H1 ;  /* 0x3000001cff047230 */ /* 0x000fe40000004100 */
[C---:B-1----:R-:W-:Y:S01]  /*6390*/  FMUL R2, R24.reuse, R5 ;  /* 0x0000000518027220 */ /* 0x042fe20000400000 */
[C---:B------:R-:W-:Y:S01]  /*63a0*/  FMUL R7, R24.reuse, R7 ;  /* 0x0000000718077220 */ /* 0x040fe20000400000 */
[C---:B------:R-:W-:Y:S01]  /*63b0*/  FFMA R0, R27.reuse, R3, R0 ;  /* 0x000000031b007223 */ /* 0x040fe20000000000 */
[C---:B------:R-:W-:Y:S01]  /*63c0*/  FMUL R3, R24.reuse, R6 ;  /* 0x0000000618037220 */ /* 0x040fe20000400000 */
[C---:B------:R-:W-:Y:S01]  /*63d0*/  FFMA R2, R27.reuse, R4, R2 ;  /* 0x000000041b027223 */ /* 0x040fe20000000002 */
[C---:B------:R-:W-:Y:S01]  /*63e0*/  FMUL R4, R24.reuse, R8 ;  /* 0x0000000818047220 */ /* 0x040fe20000400000 */
[C---:B------:R-:W-:Y:S01]  /*63f0*/  FMUL R8, R24.reuse, R12 ;  /* 0x0000000c18087220 */ /* 0x040fe20000400000 */
[C---:B------:R-:W-:Y:S01]  /*6400*/  FFMA R3, R27.reuse, R20, R3 ;  /* 0x000000141b037223 */ /* 0x040fe20000000003 */
[----:B------:R-:W-:Y:S01]  /*6410*/  FMUL R12, R24, R16 ;  /* 0x00000010180c7220 */ /* 0x000fe20000400000 */
[--C-:B------:R-:W-:Y:S01]  /*6420*/  HADD2.F32 R16, -RZ, R30.reuse.H0_H0 ;  /* 0x2000001eff107230 */ /* 0x100fe20000004100 */
[----:B------:R-:W-:Y:S01]  /*6430*/  F2FP.F16.F32.PACK_AB R32, R2, R0 ;  /* 0x000000000220723e */ /* 0x000fe200000000ff */
[----:B------:R-:W-:Y:S02]  /*6440*/  HADD2.F32 R0, -RZ, R30.H1_H1 ;  /* 0x3000001eff007230 */ /* 0x000fe40000004100 */
[C---:B------:R-:W-:Y:S01]  /*6450*/  FFMA R7, R27.reuse, R21, R7 ;  /* 0x000000151b077223 */ /* 0x040fe20000000007 */
[C---:B------:R-:W-:Y:S01]  /*6460*/  FMUL R5, R24.reuse, R9 ;  /* 0x0000000918057220 */ /* 0x040fe20000400000 */
[--C-:B------:R-:W-:Y:S02]  /*6470*/  HADD2.F32 R2, -RZ, R31.reuse.H0_H0 ;  /* 0x2000001fff027230 */ /* 0x100fe40000004100 */
[C---:B------:R-:W-:Y:S01]  /*6480*/  FFMA R4, R27.reuse, R16, R4 ;  /* 0x000000101b047223 */ /* 0x040fe20000000004 */
[C---:B------:R-:W-:Y:S01]  /*6490*/  FMUL R6, R24.reuse, R10 ;  /* 0x0000000a18067220 */ /* 0x040fe20000400000 */
[C---:B------:R-:W-:Y:S01]  /*64a0*/  FFMA R5, R27.reuse, R0, R5 ;  /* 0x000000001b057223 */ /* 0x040fe20000000005 */
[----:B------:R-:W-:Y:S02]  /*64b0*/  HADD2.F32 R16, -RZ, R31.H1_H1 ;  /* 0x3000001fff107230 */ /* 0x000fe40000004100 */
[C---:B------:R-:W-:Y:S01]  /*64c0*/  FMUL R11, R24.reuse, R11 ;  /* 0x0000000b180b7220 */ /* 0x040fe20000400000 */
[----:B------:R-:W-:Y:S01]  /*64d0*/  FFMA R6, R27, R2, R6 ;  /* 0x000000021b067223 */ /* 0x000fe20000000006 */
[--C-:B------:R-:W-:Y:S01]  /*64e0*/  HADD2.F32 R0, -RZ, R36.reuse.H0_H0 ;  /* 0x20000024ff007230 */ /* 0x100fe20000004100 */
[----:B------:R-:W-:Y:S01]  /*64f0*/  F2FP.F16.F32.PACK_AB R33, R7, R3 ;  /* 0x000000030721723e */ /* 0x000fe200000000ff */
[----:B------:R-:W-:Y:S02]  /*6500*/  HADD2.F32 R2, -RZ, R36.H1_H1 ;  /* 0x30000024ff027230 */ /* 0x000fe40000004100 */
[C---:B------:R-:W-:Y:S01]  /*6510*/  FMUL R9, R24.reuse, R13 ;  /* 0x0000000d18097220 */ /* 0x040fe20000400000 */
[--C-:B------:R-:W-:Y:S02]  /*6520*/  HADD2.F32 R3, -RZ, R37.reuse.H0_H0 ;  /* 0x20000025ff037230 */ /* 0x100fe40000004100 */
[C---:B------:R-:W-:Y:S01]  /*6530*/  FMUL R10, R24.reuse, R14 ;  /* 0x0000000e180a7220 */ /* 0x040fe20000400000 */
[C---:B------:R-:W-:Y:S01]  /*6540*/  FFMA R11, R27.reuse, R16, R11 ;  /* 0x000000101b0b7223 */ /* 0x040fe2000000000b */
[C---:B------:R-:W-:Y:S01]  /*6550*/  FFMA R8, R27.reuse, R0, R8 ;  /* 0x000000001b087223 */ /* 0x040fe20000000008 */
[C---:B------:R-:W-:Y:S01]  /*6560*/  FFMA R9, R27.reuse, R2, R9 ;  /* 0x000000021b097223 */ /* 0x040fe20000000009 */
[----:B------:R-:W-:Y:S02]  /*6570*/  HADD2.F32 R0, -RZ, R37.H1_H1 ;  /* 0x30000025ff007230 */ /* 0x000fe40000004100 */
[----:B------:R-:W-:Y:S01]  /*6580*/  FFMA R10, R27, R3, R10 ;  /* 0x000000031b0a7223 */ /* 0x000fe2000000000a */
[C---:B------:R-:W-:Y:S01]  /*6590*/  FMUL R15, R24.reuse, R15 ;  /* 0x0000000f180f7220 */ /* 0x040fe20000400000 */
[--C-:B------:R-:W-:Y:S01]  /*65a0*/  HADD2.F32 R2, -RZ, R38.reuse.H0_H0 ;  /* 0x20000026ff027230 */ /* 0x100fe20000004100 */
[----:B------:R-:W-:Y:S01]  /*65b0*/  F2FP.F16.F32.PACK_AB R34, R5, R4 ;  /* 0x000000040522723e */ /* 0x000fe200000000ff */
[----:B------:R-:W-:Y:S02]  /*65c0*/  HADD2.F32 R3, -RZ, R38.H1_H1 ;  /* 0x30000026ff037230 */ /* 0x000fe40000004100 */
[C---:B------:R-:W-:Y:S01]  /*65d0*/  FMUL R13, R24.reuse, R17 ;  /* 0x00000011180d7220 */ /* 0x040fe20000400000 */
[--C-:B------:R-:W-:Y:S02]  /*65e0*/  HADD2.F32 R4, -RZ, R39.reuse.H0_H0 ;  /* 0x20000027ff047230 */ /* 0x100fe40000004100 */
[C---:B------:R-:W-:Y:S01]  /*65f0*/  FMUL R14, R24.reuse, R18 ;  /* 0x00000012180e7220 */ /* 0x040fe20000400000 */
[----:B------:R-:W-:Y:S02]  /*6600*/  HADD2.F32 R5, -RZ, R39.H1_H1 ;  /* 0x30000027ff057230 */ /* 0x000fe40000004100 */
[C---:B------:R-:W-:Y:S01]  /*6610*/  FFMA R15, R27.reuse, R0, R15 ;  /* 0x000000001b0f7223 */ /* 0x040fe2000000000f */
[----:B------:R-:W-:Y:S01]  /*6620*/  FMUL R19, R24, R19 ;  /* 0x0000001318137220 */ /* 0x000fe20000400000 */
[C---:B------:R-:W-:Y:S01]  /*6630*/  FFMA R12, R27.reuse, R2, R12 ;  /* 0x000000021b0c7223 */ /* 0x040fe2000000000c */
[C---:B------:R-:W-:Y:S01]  /*6640*/  FFMA R13, R27.reuse, R3, R13 ;  /* 0x000000031b0d7223 */ /* 0x040fe2000000000d */
[C---:B------:R-:W-:Y:S01]  /*6650*/  FFMA R14, R27.reuse, R4, R14 ;  /* 0x000000041b0e7223 */ /* 0x040fe2000000000e */
[----:B------:R-:W-:Y:S01]  /*6660*/  FFMA R19, R27, R5, R19 ;  /* 0x000000051b137223 */ /* 0x000fe20000000013 */
[----:B------:R-:W-:Y:S02]  /*6670*/  F2FP.F16.F32.PACK_AB R35, R11, R6 ;  /* 0x000000060b23723e */ /* 0x000fe400000000ff */
[----:B------:R-:W-:Y:S02]  /*6680*/  F2FP.F16.F32.PACK_AB R8, R9, R8 ;  /* 0x000000080908723e */ /* 0x000fe400000000ff */
[----:B------:R-:W-:Y:S01]  /*6690*/  F2FP.F16.F32.PACK_AB R9, R15, R10 ;  /* 0x0000000a0f09723e */ /* 0x000fe200000000ff */
[----:B------:R1:W-:Y:S01]  /*66a0*/  STSM.16.M88.4 [R60+0x200], R32 ;  /* 0x000200203c007844 */ /* 0x0003e20000000200 */
[----:B------:R-:W-:Y:S02]  /*66b0*/  F2FP.F16.F32.PACK_AB R10, R13, R12 ;  /* 0x0000000c0d0a723e */ /* 0x000fe400000000ff */
[----:B------:R-:W-:Y:S05]  /*66c0*/  F2FP.F16.F32.PACK_AB R11, R19, R14 ;  /* 0x0000000e130b723e */ /* 0x000fea00000000ff */
[----:B------:R1:W-:Y:S01]  /*66d0*/  STSM.16.M88.4 [R59+0x200], R8 ;  /* 0x000200083b007844 */ /* 0x0003e20000000200 */
[----:B------:R-:W-:Y:S01]  /*66e0*/  @!PT LDS RZ, [RZ] ;  /* 0x00000000fffff984 */ /* 0x000fe20000000800 */
[----:B------:R-:W-:Y:S01]  /*66f0*/  @!PT LDS RZ, [RZ] ;  /* 0x00000000fffff984 */ /* 0x000fe20000000800 */
[----:B------:R-:W-:Y:S01]  /*6700*/  @!PT LDS RZ, [RZ] ;  /* 0x00000000fffff984 */ /* 0x000fe20000000800 */
[----:B------:R-:W-:Y:S01]  /*6710*/  @!PT LDS RZ, [RZ] ;  /* 0x00000000fffff984 */ /* 0x000fe20000000800 */
[----:B------:R3:W-:Y:S07]  /*6720*/  MEMBAR.ALL.CTA ;  /* 0x0000000000007992 */ /* 0x0007ee0000008000 */
[----:B---3--:R-:W3:Y:S02]  /*6730*/  FENCE.VIEW.ASYNC.S ;  /* 0x00000000000073c6 */ /* 0x008ee40000000000 */
[----:B---3--:R-:W-:Y:S06]  /*6740*/  BAR.SYNC.DEFER_BLOCKING 0x1, 0x80 ;  /* 0x0042000000007b1d */ /* 0x008fec0000010000 */
[----:B------:R-:W-:Y:S05]  /*6750*/  @P0 BRA `(.L_x_106) ;  /* 0x0000000000280947 */ /* 0x000fea0003800000 */
[----:B------:R-:W3:Y:S01]  /*6760*/  LDCU.64 UR6, c[0x0][0x348] ;  /* 0x00006900ff0677ac */ /* 0x000ee20008000a00 */
[----:B------:R-:W-:Y:S01]  /*6770*/  UIADD3 UR4, UPT, UPT, UR44, 0x200, URZ ;  /* 0x000002002c047890 */ /* 0x000fe2000fffe0ff */
[----:B------:R-:W-:Y:S05]  /*6780*/  UMOV UR51, UR36 ;  /* 0x0000002400337c82 */ /* 0x000fea0008000000 */
[----:B------:R-:W-:Y:S04]  /*6790*/  MOV R50, UR4 ;  /* 0x0000000400327c02 */ /* 0x000fe80008000f00 */
[----:B------:R-:W-:Y:S01]  /*67a0*/  R2UR UR48, R50 ;  /* 0x00000000323072ca */ /* 0x000fe200000e0000 */
[----:B---3--:R-:W-:Y:S04]  /*67b0*/  UIADD3 UR4, UP0, UPT, UR6, 0x680, URZ ;  /* 0x0000068006047890 */ /* 0x008fe8000ff1e0ff */
[----:B------:R-:W-:Y:S09]  /*67c0*/  UIADD3.X UR5, UPT, UPT, URZ, UR7, URZ, UP0, !UPT ;  /* 0x00000007ff057290 */ /* 0x000ff200087fe4ff */
[----:B------:R3:W-:Y:S01]  /*67d0*/  UTMASTG.3D [UR48], [UR4] ;  /* 0x00000030040073b5 */ /* 0x0007e20008010000 */
[----:B------:R0:W-:Y:S01]  /*67e0*/  UTMACMDFLUSH ;  /* 0x00000000000079b7 */ /* 0x0001e20000000000 */
[----:B---3--:R-:W-:Y:S04]  /*67f0*/  DEPBAR.LE SB0, 0x1 ;  /* 0x000080400000791a */ /* 0x008fe80000000000 */
.L_x_106:
[----:B------:R-:W-:Y:S05]  /*6800*/  BSYNC.RECONVERGENT B0 ;  /* 0x0000000000007941 */ /* 0x000fea0003800200 */
.L_x_105:
[----:B------:R-:W-:Y:S01]  /*6810*/  BAR.SYNC.DEFER_BLOCKING 0x1, 0x80 ;  /* 0x0042000000007b1d */ /* 0x000fe20000010000 */
[----:B------:R-:W-:Y:S01]  /*6820*/  ISETP.NE.AND P1, PT, R58, RZ, PT ;  /* 0x000000ff3a00720c */ /* 0x000fe20003f25270 */
[----:B------:R-:W-:Y:S01]  /*6830*/  UISETP.NE.AND UP0, UPT, UR47, URZ, UPT ;  /* 0x000000ff2f00728c */ /* 0x000fe2000bf05270 */
[----:B------:R-:W-:Y:S11]  /*6840*/  LEA R4, R61, UR44, 0x3 ;  /* 0x0000002c3d047c11 */ /* 0x000ff6000f8e18ff */
[----:B------:R-:W-:Y:S01]  /*6850*/  @P1 SHF.L.U32 R3, R55, 0x1f, RZ ;  /* 0x0000001f37031819 */ /* 0x000fe200000006ff */
[----:B------:R-:W-:Y:S06]  /*6860*/  BRA.U !UP0, `(.L_x_107) ;  /* 0x0000000108247547 */ /* 0x000fec000b800000 */
[----:B------:R-:W3:Y:S01]  /*6870*/  S2R R0, SR_CgaCtaId ;  /* 0x0000000000007919 */ /* 0x000ee20000008800 */
[----:B------:R-:W-:Y:S01]  /*6880*/  IMAD.U32 R2, RZ, RZ, UR46 ;  /* 0x0000002eff027e24 */ /* 0x000fe2000f8e00ff */
[----:B------:R-:W-:Y:S04]  /*6890*/  UIADD3 UR4, UPT, UPT, UR46, 0x1, URZ ;  /* 0x000000012e047890 */ /* 0x000fe8000fffe0ff */
[----:B------:R-:W-:Y:S01]  /*68a0*/  @P1 LEA R2, R2, UR44, 0x3 ;  /* 0x0000002c02021c11 */ /* 0x000fe2000f8e18ff */
[----:B------:R-:W-:Y:S04]  /*68b0*/  UISETP.NE.AND UP0, UPT, UR4, 0x4, UPT ;  /* 0x000000040400788c */ /* 0x000fe8000bf05270 */
[----:B------:R-:W-:Y:S01]  /*68c0*/  @P1 VIADD R2, R2, 0x60 ;  /* 0x0000006002021836 */ /* 0x000fe20000000000 */
[----:B------:R-:W-:Y:S04]  /*68d0*/  USEL UR46, UR4, URZ, UP0 ;  /* 0x000000ff042e7287 */ /* 0x000fe80008000000 */
[----:B---3--:R-:W-:Y:S04]  /*68e0*/  @P1 PRMT R0, R0, 0x654, R2 ;  /* 0x0000065400001816 */ /* 0x008fe80000000002 */
[----:B------:R3:W-:Y:S04]  /*68f0*/  @P1 SYNCS.ARRIVE.TRANS64.RED.A1T0 RZ, [R0+URZ], RZ ;  /* 0x000000ff00ff19a7 */ /* 0x0007e800081004ff */
.L_x_107:
[----:B------:R-:W4:Y:S01]  /*6900*/  @P1 SYNCS.PHASECHK.TRANS64.TRYWAIT P0, [R4+URZ+0x40], R3 ;  /* 0x00004003040015a7 */ /* 0x000f2200080011ff */
[----:B------:R-:W-:Y:S01]  /*6910*/  BSSY B1, `(.L_x_108) ;  /* 0x0000013000017945 */ /* 0x000fe20003800000 */
[----:B----4-:R-:W-:Y:S03]  /*6920*/  @P1 SEL R63, RZ, 0x1, !P0 ;  /* 0x00000001ff3f1807 */ /* 0x010fe60004000000 */
[----:B------:R-:W-:Y:S05]  /*6930*/  @!P1 BRA `(.L_x_109) ;  /* 0x0000000000409947 */ /* 0x000fea0003800000 */
[----:B------:R-:W-:Y:S01]  /*6940*/  ISETP.NE.AND P1, PT, R64, RZ, PT ;  /* 0x000000ff4000720c */ /* 0x000fe20003f25270 */
[----:B------:R-:W-:Y:S01]  /*6950*/  BSSY B0, `(.L_x_110) ;  /* 0x0000009000007945 */ /* 0x000fe20003800000 */
[----:B------:R-:W-:Y:S11]  /*6960*/  ISETP.NE.AND P0, PT, R63, RZ, PT ;  /* 0x000000ff3f00720c */ /* 0x000ff60003f05270 */
[----:B------:R-:W-:Y:S05]  /*6970*/  @P1 IMAD R3, R61, 0x1000, R62 ;  /* 0x000010003d031824 */ /* 0x000fea00078e023e */
[----:B------:R-:W-:Y:S05]  /*6980*/  @P1 IADD3 R2, PT, PT, R3, UR44, RZ ;  /* 0x0000002c03021c10 */ /* 0x000fea000fffe0ff */
[----:B------:R-:W-:Y:S01]  /*6990*/  @P1 IMAD.IADD R2, R56, 0x1, R2 ;  /* 0x0000000138021824 */ /* 0x000fe200078e0202 */
[----:B------:R-:W-:Y:S06]  /*69a0*/  @P0 BRA `(.L_x_111) ;  /* 0x00000000000c0947 */ /* 0x000fec0003800000 */
[----:B---3--:R-:W-:Y:S04]  /*69b0*/  SHF.L.U32 R0, R55, 0x1f, RZ ;  /* 0x0000001f37007819 */ /* 0x008fe800000006ff */
[----:B------:R-:W3:Y:S02]  /*69c0*/  SYNCS.PHASECHK.TRANS64.TRYWAIT P0, [R4+URZ+0x40], R0 ;  /* 0x00004000040075a7 */ /* 0x000ee400080011ff */
[----:B---3--:R-:W-:Y:S05]  /*69d0*/  @!P0 BRA `(.L_x_112) ;  /* 0x0000002400a88947 */ /* 0x008fea0003800000 */
.L_x_111:
[----:B------:R-:W-:Y:S05]  /*69e0*/  BSYNC B0 ;  /* 0x0000000000007941 */ /* 0x000fea0003800000 */
.L_x_110:
[----:B------:R-:W-:Y:S02]  /*69f0*/  ISETP.NE.AND P0, PT, R64, RZ, PT ;  /* 0x000000ff4000720c */ /* 0x000fe40003f05270 */
[----:B------:R-:W-:Y:S11]  /*6a00*/  IADD3 R61, PT, PT, R61, 0x1, RZ ;  /* 0x000000013d3d7810 */ /* 0x000ff60007ffe0ff */
[----:B------:R-:W-:Y:S05]  /*6a10*/  @P0 WARPSYNC.ALL ;  /* 0x0000000000000948 */ /* 0x000fea0003800000 */
[----:B------:R4:W1:Y:S04]  /*6a20*/  @P0 LDSM.16.M88.4 R28, [R3+UR44+0x200] ;  /* 0x0002002c031c083b */ /* 0x0008680008000200 */
[----:B------:R4:W1:Y:S02]  /*6a30*/  @P0 LDSM.16.M88.4 R36, [R2+0x200] ;  /* 0x000200000224083b */ /* 0x0008640000000200 */
.L_x_109:
[----:B------:R-:W-:Y:S05]  /*6a40*/  BSYNC B1 ;  /* 0x0000000000017941 */ /* 0x000fea0003800000 */
.L_x_108:
[----:B---3--:R-:W-:Y:S05]  /*6a50*/  VIADD R0, R25, 0x20 ;  /* 0x0000002019007836 */ /* 0x008fea0000000000 */
[----:B------:R-:W-:Y:S04]  /*6a60*/  SHF.R.U32.HI R0, RZ, 0x15, R0 ;  /* 0x00000015ff007819 */ /* 0x000fe80000011600 */
[----:B------:R-:W-:Y:S11]  /*6a70*/  LOP3.LUT P0, RZ, R0, 0x3, R46, 0x48, !PT ;  /* 0x0000000300ff7812 */ /* 0x000ff6000780482e */
[----:B------:R-:W-:Y:S02]  /*6a80*/  @!UPT UIADD3 URZ, UPT, UPT, URZ, URZ, URZ ;  /* 0x000000fffffff290 */ /* 0x000fe4000fffe0ff */
[----:B------:R-:W-:Y:S05]  /*6a90*/  @!P0 BRA `(.L_x_113) ;  /* 0x0000000000408947 */ /* 0x000fea0003800000 */
[----:B------:R-:W3:Y:S01]  /*6aa0*/  LDCU.64 UR8, c[0x4][0x70] ;  /* 0x01000e00ff0877ac */ /* 0x000ee20008000a00 */
[----:B----4-:R-:W-:Y:S01]  /*6ab0*/  MOV R3, 0x0 ;  /* 0x0000000000037802 */ /* 0x010fe20000000f00 */
[----:B------:R-:W-:Y:S02]  /*6ac0*/  HFMA2 R12, -RZ, RZ, 0, 5.9604644775390625e-08 ;  /* 0x00000001ff0c7431 */ /* 0x000fe400000001ff */
[----:B-1----:R-:W-:Y:S02]  /*6ad0*/  IMAD.MOV.U32 R8, RZ, RZ, 0x192 ;  /* 0x00000192ff087424 */ /* 0x002fe400078e00ff */
[----:B------:R-:W-:Y:S01]  /*6ae0*/  IMAD.MOV.U32 R13, RZ, RZ, RZ ;  /* 0x000000ffff0d7224 */ /* 0x000fe200078e00ff */
[----:B------:R-:W1:Y:S01]  /*6af0*/  LDCU.64 UR6, c[0x4][0x78] ;  /* 0x01000f00ff0677ac */ /* 0x000e620008000a00 */
[----:B------:R-:W4:Y:S01]  /*6b00*/  LDC.64 R2, c[0x4][R3] ;  /* 0x0100000003027b82 */ /* 0x000f220000000a00 */
[----:B------:R-:W5:Y:S01]  /*6b10*/  LDCU.64 UR4, c[0x4][0x10] ;  /* 0x01000200ff0477ac */ /* 0x000f620008000a00 */
[----:B---3--:R-:W-:Y:S01]  /*6b20*/  MOV R5, UR9 ;  /* 0x0000000900057c02 */ /* 0x008fe20008000f00 */
[----:B------:R-:W-:Y:S01]  /*6b30*/  IMAD.U32 R4, RZ, RZ, UR8 ;  /* 0x00000008ff047e24 */ /* 0x000fe2000f8e00ff */
[----:B-1----:R-:W-:Y:S01]  /*6b40*/  MOV R7, UR7 ;  /* 0x0000000700077c02 */ /* 0x002fe20008000f00 */
[----:B------:R-:W-:Y:S01]  /*6b50*/  IMAD.U32 R6, RZ, RZ, UR6 ;  /* 0x00000006ff067e24 */ /* 0x000fe2000f8e00ff */
[----:B-----5:R-:W-:Y:S01]  /*6b60*/  MOV R11, UR5 ;  /* 0x00000005000b7c02 */ /* 0x020fe20008000f00 */
[----:B------:R-:W-:Y:S02]  /*6b70*/  IMAD.U32 R10, RZ, RZ, UR4 ;  /* 0x00000004ff0a7e24 */ /* 0x000fe4000f8e00ff */
[----:B------:R-:W-:Y:S07]  /*6b80*/  LEPC R20, `(.L_x_113) ;  /* 0x000000001014794e */ /* 0x000fee0000000000 */
[----:B--2-4-:R-:W-:Y:S05]  /*6b90*/  CALL.ABS.NOINC R2 ;  /* 0x0000000002007343 */ /* 0x014fea0003c00000 */
.L_x_113:
[----:B------:R-:W-:Y:S01]  /*6ba0*/  ISETP.NE.AND P6, PT, R58, RZ, PT ;  /* 0x000000ff3a00720c */ /* 0x000fe20003fc5270 */
[----:B------:R-:W-:Y:S05]  /*6bb0*/  WARPSYNC.ALL ;  /* 0x0000000000007948 */ /* 0x000fea0003800000 */
[----:B------:R-:W-:Y:S01]  /*6bc0*/  R2UR UR4, R25 ;  /* 0x00000000190472ca */ /* 0x000fe200000e0000 */
[--C-:B-1--4-:R-:W-:Y:S01]  /*6bd0*/  HADD2.F32 R3, -RZ, R28.reuse.H0_H0 ;  /* 0x2000001cff037230 */ /* 0x112fe20000004100 */
[----:B------:R-:W1:Y:S01]  /*6be0*/  S2R R65, SR_CgaCtaId ;  /* 0x0000000000417919 */ /* 0x000e620000008800 */
[--C-:B------:R-:W-:Y:S01]  /*6bf0*/  HADD2.F32 R20, -RZ, R29.reuse.H0_H0 ;  /* 0x2000001dff147230 */ /* 0x100fe20000004100 */
[----:B------:R-:W-:Y:S01]  /*6c00*/  ISETP.NE.AND P0, PT, R57, RZ, PT ;  /* 0x000000ff3900720c */ /* 0x000fe20003f05270 */
[----:B------:R-:W-:Y:S01]  /*6c10*/  HADD2.F32 R21, -RZ, R29.H1_H1 ;  /* 0x3000001dff157230 */ /* 0x000fe20000004100 */
[----:B------:R-:W-:Y:S07]  /*6c20*/  BSSY.RECONVERGENT B0, `(.L_x_114) ;  /* 0x0000051000007945 */ /* 0x000fee0003800200 */
[----:B------:R-:W3:Y:S02]  /*6c30*/  LDTM.16dp256bit.x4 R4, tmem[UR4+0x20] ;  /* 0x00002004000479ee */ /* 0x000ee40008120000 */
[C---:B---3--:R-:W-:Y:S01]  /*6c40*/  FMUL R0, R24.reuse, R4 ;  /* 0x0000000418007220 */ /* 0x048fe20000400000 */
[----:B------:R-:W-:Y:S02]  /*6c50*/  HADD2.F32 R4, -RZ, R28.H1_H1 ;  /* 0x3000001cff047230 */ /* 0x000fe40000004100 */
[C---:B------:R-:W-:Y:S01]  /*6c60*/  FMUL R2, R24.reuse, R5 ;  /* 0x0000000518027220 */ /* 0x040fe20000400000 */
[C---:B------:R-:W-:Y:S01]  /*6c70*/  FMUL R7, R24.reuse, R7 ;  /* 0x0000000718077220 */ /* 0x040fe20000400000 */
[C---:B------:R-:W-:Y:S01]  /*6c80*/  FFMA R0, R27.reuse, R3, R0 ;  /* 0x000000031b007223 */ /* 0x040fe20000000000 */
[C---:B------:R-:W-:Y:S01]  /*6c90*/  FMUL R3, R24.reuse, R6 ;  /* 0x0000000618037220 */ /* 0x040fe20000400000 */
[C---:B------:R-:W-:Y:S01]  /*6ca0*/  FFMA R2, R27.reuse, R4, R2 ;  /* 0x000000041b027223 */ /* 0x040fe20000000002 */
[C---:B------:R-:W-:Y:S01]  /*6cb0*/  FMUL R4, R24.reuse, R8 ;  /* 0x0000000818047220 */ /* 0x040fe20000400000 */
[----:B------:R-:W-:Y:S01]  /*6cc0*/  FMUL R8, R24, R12 ;  /* 0x0000000c18087220 */ /* 0x000fe20000400000 */
[C---:B------:R-:W-:Y:S01]  /*6cd0*/  FFMA R3, R27.reuse, R20, R3 ;  /* 0x000000141b037223 */ /* 0x040fe20000000003 */
[----:B------:R-:W-:Y:S01]  /*6ce0*/  FFMA R7, R27, R21, R7 ;  /* 0x000000151b077223 */ /* 0x000fe20000000007 */
[----:B------:R-:W-:Y:S01]  /*6cf0*/  F2FP.F16.F32.PACK_AB R32, R2, R0 ;  /* 0x000000000220723e */ /* 0x000fe200000000ff */
[C---:B------:R-:W-:Y:S01]  /*6d00*/  FMUL R12, R24.reuse, R16 ;  /* 0x00000010180c7220 */ /* 0x040fe20000400000 */
[--C-:B------:R-:W-:Y:S02]  /*6d10*/  HADD2.F32 R16, -RZ, R30.reuse.H0_H0 ;  /* 0x2000001eff107230 */ /* 0x100fe40000004100 */
[C---:B------:R-:W-:Y:S01]  /*6d20*/  FMUL R5, R24.reuse, R9 ;  /* 0x0000000918057220 */ /* 0x040fe20000400000 */
[----:B------:R-:W-:Y:S01]  /*6d30*/  F2FP.F16.F32.PACK_AB R33, R7, R3 ;  /* 0x000000030721723e */ /* 0x000fe200000000ff */
[----:B------:R-:W-:Y:S02]  /*6d40*/  HADD2.F32 R0, -RZ, R30.H1_H1 ;  /* 0x3000001eff007230 */ /* 0x000fe40000004100 */
[C---:B------:R-:W-:Y:S01]  /*6d50*/  FMUL R6, R24.reuse, R10 ;  /* 0x0000000a18067220 */ /* 0x040fe20000400000 */
[--C-:B------:R-:W-:Y:S02]  /*6d60*/  HADD2.F32 R2, -RZ, R31.reuse.H0_H0 ;  /* 0x2000001fff027230 */ /* 0x100fe40000004100 */
[C---:B------:R-:W-:Y:S01]  /*6d70*/  FMUL R11, R24.reuse, R11 ;  /* 0x0000000b180b7220 */ /* 0x040fe20000400000 */
[----:B------:R-:W-:Y:S02]  /*6d80*/  HADD2.F32 R3, -RZ, R31.H1_H1 ;  /* 0x3000001fff037230 */ /* 0x000fe40000004100 */
[C---:B------:R-:W-:Y:S01]  /*6d90*/  FFMA R4, R27.reuse, R16, R4 ;  /* 0x000000101b047223 */ /* 0x040fe20000000004 */
[C---:B------:R-:W-:Y:S01]  /*6da0*/  FFMA R5, R27.reuse, R0, R5 ;  /* 0x000000001b057223 */ /* 0x040fe20000000005 */
[C---:B------:R-:W-:Y:S01]  /*6db0*/  FFMA R6, R27.reuse, R2, R6 ;  /* 0x000000021b067223 */ /* 0x040fe20000000006 */
[--C-:B------:R-:W-:Y:S02]  /*6dc0*/  HADD2.F32 R0, -RZ, R36.reuse.H0_H0 ;  /* 0x20000024ff007230 */ /* 0x100fe40000004100 */
[----:B------:R-:W-:Y:S01]  /*6dd0*/  FFMA R11, R27, R3, R11 ;  /* 0x000000031b0b7223 */ /* 0x000fe2000000000b */
[----:B------:R-:W-:Y:S01]  /*6de0*/  HADD2.F32 R2, -RZ, R36.H1_H1 ;  /* 0x30000024ff027230 */ /* 0x000fe20000004100 */
[----:B------:R-:W-:Y:S01]  /*6df0*/  F2FP.F16.F32.PACK_AB R34, R5, R4 ;  /* 0x000000040522723e */ /* 0x000fe200000000ff */
[C---:B------:R-:W-:Y:S01]  /*6e00*/  FMUL R9, R24.reuse, R13 ;  /* 0x0000000d18097220 */ /* 0x040fe20000400000 */
[--C-:B------:R-:W-:Y:S01]  /*6e10*/  HADD2.F32 R3, -RZ, R37.reuse.H0_H0 ;  /* 0x20000025ff037230 */ /* 0x100fe20000004100 */
[----:B------:R-:W-:Y:S01]  /*6e20*/  F2FP.F16.F32.PACK_AB R35, R11, R6 ;  /* 0x000000060b23723e */ /* 0x000fe200000000ff */
[C---:B------:R-:W-:Y:S01]  /*6e30*/  FMUL R10, R24.reuse, R14 ;  /* 0x0000000e180a7220 */ /* 0x040fe20000400000 */
[C---:B------:R-:W-:Y:S01]  /*6e40*/  FFMA R8, R27.reuse, R0, R8 ;  /* 0x000000001b087223 */ /* 0x040fe20000000008 */
[C---:B------:R-:W-:Y:S01]  /*6e50*/  FFMA R9, R27.reuse, R2, R9 ;  /* 0x000000021b097223 */ /* 0x040fe20000000009 */
[----:B------:R-:W-:Y:S01]  /*6e60*/  HADD2.F32 R0, -RZ, R37.H1_H1 ;  /* 0x30000025ff007230 */ /* 0x000fe20000004100 */
[----:B------:R3:W-:Y:S01]  /*6e70*/  STSM.16.M88.4 [R60+0x1200], R32 ;  /* 0x001200203c007844 */ /* 0x0007e20000000200 */
[----:B------:R-:W-:Y:S01]  /*6e80*/  FFMA R10, R27, R3, R10 ;  /* 0x000000031b0a7223 */ /* 0x000fe2000000000a */
[C---:B------:R-:W-:Y:S01]  /*6e90*/  FMUL R15, R24.reuse, R15 ;  /* 0x0000000f180f7220 */ /* 0x040fe20000400000 */
[----:B------:R-:W-:Y:S01]  /*6ea0*/  F2FP.F16.F32.PACK_AB R8, R9, R8 ;  /* 0x000000080908723e */ /* 0x000fe200000000ff */
[--C-:B------:R-:W-:Y:S02]  /*6eb0*/  HADD2.F32 R2, -RZ, R38.reuse.H0_H0 ;  /* 0x20000026ff027230 */ /* 0x100fe40000004100 */
[C---:B------:R-:W-:Y:S01]  /*6ec0*/  FMUL R13, R24.reuse, R17 ;  /* 0x00000011180d7220 */ /* 0x040fe20000400000 */
[----:B------:R-:W-:Y:S02]  /*6ed0*/  HADD2.F32 R3, -RZ, R38.H1_H1 ;  /* 0x30000026ff037230 */ /* 0x000fe40000004100 */
[C---:B------:R-:W-:Y:S01]  /*6ee0*/  FMUL R14, R24.reuse, R18 ;  /* 0x00000012180e7220 */ /* 0x040fe20000400000 */
[--C-:B------:R-:W-:Y:S02]  /*6ef0*/  HADD2.F32 R4, -RZ, R39.reuse.H0_H0 ;  /* 0x20000027ff047230 */ /* 0x100fe40000004100 */
[C---:B------:R-:W-:Y:S01]  /*6f00*/  FFMA R15, R27.reuse, R0, R15 ;  /* 0x000000001b0f7223 */ /* 0x040fe2000000000f */
[----:B------:R-:W-:Y:S01]  /*6f10*/  MOV R0, UR46 ;  /* 0x0000002e00007c02 */ /* 0x000fe20008000f00 */
[----:B------:R-:W-:Y:S02]  /*6f20*/  HADD2.F32 R5, -RZ, R39.H1_H1 ;  /* 0x30000027ff057230 */ /* 0x000fe40000004100 */
[----:B------:R-:W-:Y:S01]  /*6f30*/  FMUL R19, R24, R19 ;  /* 0x0000001318137220 */ /* 0x000fe20000400000 */
[C---:B------:R-:W-:Y:S01]  /*6f40*/  FFMA R12, R27.reuse, R2, R12 ;  /* 0x000000021b0c7223 */ /* 0x040fe2000000000c */
[C---:B------:R-:W-:Y:S01]  /*6f50*/  FFMA R13, R27.reuse, R3, R13 ;  /* 0x000000031b0d7223 */ /* 0x040fe2000000000d */
[C---:B------:R-:W-:Y:S01]  /*6f60*/  FFMA R14, R27.reuse, R4, R14 ;  /* 0x000000041b0e7223 */ /* 0x040fe2000000000e */
[----:B------:R-:W-:Y:S01]  /*6f70*/  FFMA R19, R27, R5, R19 ;  /* 0x000000051b137223 */ /* 0x000fe20000000013 */
[----:B------:R-:W-:Y:S02]  /*6f80*/  F2FP.F16.F32.PACK_AB R9, R15, R10 ;  /* 0x0000000a0f09723e */ /* 0x000fe400000000ff */
[----:B------:R-:W-:Y:S02]  /*6f90*/  F2FP.F16.F32.PACK_AB R10, R13, R12 ;  /* 0x0000000c0d0a723e */ /* 0x000fe400000000ff */
[----:B------:R-:W-:Y:S02]  /*6fa0*/  F2FP.F16.F32.PACK_AB R11, R19, R14 ;  /* 0x0000000e130b723e */ /* 0x000fe400000000ff */
[----:B------:R-:W-:Y:S02]  /*6fb0*/  @P6 LEA R0, R0, UR44, 0x3 ;  /* 0x0000002c00006c11 */ /* 0x000fe4000f8e18ff */
[----:B------:R-:W-:Y:S01]  /*6fc0*/  LEA R2, R61, UR44, 0x3 ;  /* 0x0000002c3d027c11 */ /* 0x000fe2000f8e18ff */
[----:B------:R3:W-:Y:S01]  /*6fd0*/  STSM.16.M88.4 [R59+0x1200], R8 ;  /* 0x001200083b007844 */ /* 0x0007e20000000200 */
[----:B------:R-:W-:Y:S02]  /*6fe0*/  @P6 IADD3 R0, PT, PT, R0, 0x60, RZ ;  /* 0x0000006000006810 */ /* 0x000fe40007ffe0ff */
[----:B------:R-:W-:Y:S01]  /*6ff0*/  @P6 SHF.L.U32 R3, R55, 0x1f, RZ ;  /* 0x0000001f37036819 */ /* 0x000fe200000006ff */
[----:B------:R-:W-:Y:S01]  /*7000*/  @!PT LDS RZ, [RZ] ;  /* 0x00000000fffff984 */ /* 0x000fe20000000800 */
[----:B------:R-:W-:Y:S01]  /*7010*/  @!PT LDS RZ, [RZ] ;  /* 0x00000000fffff984 */ /* 0x000fe20000000800 */
[----:B------:R-:W-:Y:S01]  /*7020*/  @!PT LDS RZ, [RZ] ;  /* 0x00000000fffff984 */ /* 0x000fe20000000800 */
[----:B------:R-:W-:Y:S01]  /*7030*/  @!PT LDS RZ, [RZ] ;  /* 0x00000000fffff984 */ /* 0x000fe20000000800 */
[----:B------:R4:W-:Y:S06]  /*7040*/  MEMBAR.ALL.CTA ;  /* 0x0000000000007992 */ /* 0x0009ec0000008000 */
[----:B----4-:R-:W4:Y:S01]  /*7050*/  FENCE.VIEW.ASYNC.S ;  /* 0x00000000000073c6 */ /* 0x010f220000000000 */
[----:B-1----:R-:W-:Y:S01]  /*7060*/  @P6 PRMT R0, R65, 0x654, R0 ;  /* 0x0000065441006816 */ /* 0x002fe20000000000 */
[----:B----4-:R-:W-:Y:S06]  /*7070*/  BAR.SYNC.DEFER_BLOCKING 0x1, 0x80 ;  /* 0x0042000000007b1d */ /* 0x010fec0000010000 */
[----:B------:R-:W-:Y:S05]  /*7080*/  @P0 BRA `(.L_x_115) ;  /* 0x0000000000280947 */ /* 0x000fea0003800000 */
[----:B------:R-:W1:Y:S01]  /*7090*/  LDCU.64 UR6, c[0x0][0x348] ;  /* 0x00006900ff0677ac */ /* 0x000e620008000a00 */
[----:B------:R-:W-:Y:S02]  /*70a0*/  UIADD3 UR9, UPT, UPT, UR49, 0x20, URZ ;  /* 0x0000002031097890 */ /* 0x000fe4000fffe0ff */
[----:B------:R-:W-:Y:S01]  /*70b0*/  UIADD3 UR8, UPT, UPT, UR44, 0x1200, URZ ;  /* 0x000012002c087890 */ /* 0x000fe2000fffe0ff */
[----:B------:R-:W-:Y:S01]  /*70c0*/  UMOV UR10, UR50 ;  /* 0x00000032000a7c82 */ /* 0x000fe20008000000 */
[----:B------:R-:W-:Y:S01]  /*70d0*/  UMOV UR11, UR36 ;  /* 0x00000024000b7c82 */ /* 0x000fe20008000000 */
[----:B-1----:R-:W-:Y:S04]  /*70e0*/  UIADD3 UR4, UP0, UPT, UR6, 0x680, URZ ;  /* 0x0000068006047890 */ /* 0x002fe8000ff1e0ff */
[----:B------:R-:W-:Y:S09]  /*70f0*/  UIADD3.X UR5, UPT, UPT, URZ, UR7, URZ, UP0, !UPT ;  /* 0x00000007ff057290 */ /* 0x000ff200087fe4ff */
[----:B------:R1:W-:Y:S01]  /*7100*/  UTMASTG.3D [UR8], [UR4] ;  /* 0x00000008040073b5 */ /* 0x0003e20008010000 */
[----:B------:R0:W-:Y:S01]  /*7110*/  UTMACMDFLUSH ;  /* 0x00000000000079b7 */ /* 0x0001e20000000000 */
[----:B-1----:R-:W-:Y:S04]  /*7120*/  DEPBAR.LE SB0, 0x1 ;  /* 0x000080400000791a */ /* 0x002fe80000000000 */
.L_x_115:
[----:B------:R-:W-:Y:S05]  /*7130*/  BSYNC.RECONVERGENT B0 ;  /* 0x0000000000007941 */ /* 0x000fea0003800200 */
.L_x_114:
[----:B------:R-:W-:Y:S01]  /*7140*/  BAR.SYNC.DEFER_BLOCKING 0x1, 0x80 ;  /* 0x0042000000007b1d */ /* 0x000fe20000010000 */
[----:B------:R-:W-:Y:S04]  /*7150*/  UIADD3 UR4, UPT, UPT, UR46, 0x1, URZ ;  /* 0x000000012e047890 */ /* 0x000fe8000fffe0ff */
[----:B------:R-:W-:Y:S04]  /*7160*/  UISETP.NE.AND UP0, UPT, UR4, 0x4, UPT ;  /* 0x000000040400788c */ /* 0x000fe8000bf05270 */
[----:B------:R-:W-:Y:S01]  /*7170*/  USEL UR45, UR4, URZ, UP0 ;  /* 0x000000ff042d7287 */ /* 0x000fe20008000000 */
[----:B------:R1:W-:Y:S01]  /*7180*/  @P6 SYNCS.ARRIVE.TRANS64.RED.A1T0 RZ, [R0+URZ], RZ ;  /* 0x000000ff00ff69a7 */ /* 0x0003e200081004ff */
[----:B------:R-:W-:Y:S01]  /*7190*/  BSSY B1, `(.L_x_116) ;  /* 0x0000014000017945 */ /* 0x000fe20003800000 */
[----:B------:R-:W4:Y:S02]  /*71a0*/  @P6 SYNCS.PHASECHK.TRANS64.TRYWAIT P0, [R2+URZ+0x40], R3 ;  /* 0x00004003020065a7 */ /* 0x000f2400080011ff */
[----:B----4-:R-:W-:Y:S01]  /*71b0*/  @P6 SEL R63, RZ, 0x1, !P0 ;  /* 0x00000001ff3f6807 */ /* 0x010fe20004000000 */
[----:B-1----:R-:W-:Y:S06]  /*71c0*/  @!P6 BRA `(.L_x_117) ;  /* 0x000000000040e947 */ /* 0x002fec0003800000 */
[----:B------:R-:W-:Y:S01]  /*71d0*/  ISETP.NE.AND P1, PT, R64, RZ, PT ;  /* 0x000000ff4000720c */ /* 0x000fe20003f25270 */
[----:B------:R-:W-:Y:S01]  /*71e0*/  BSSY B0, `(.L_x_118) ;  /* 0x0000009000007945 */ /* 0x000fe20003800000 */
[----:B------:R-:W-:Y:S11]  /*71f0*/  ISETP.NE.AND P0, PT, R63, RZ, PT ;  /* 0x000000ff3f00720c */ /* 0x000ff60003f05270 */
[----:B------:R-:W-:Y:S05]  /*7200*/  @P1 IMAD R3, R61, 0x1000, R62 ;  /* 0x000010003d031824 */ /* 0x000fea00078e023e */
[----:B------:R-:W-:Y:S05]  /*7210*/  @P1 IADD3 R0, PT, PT, R3, UR44, RZ ;  /* 0x0000002c03001c10 */ /* 0x000fea000fffe0ff */
[----:B------:R-:W-:Y:S01]  /*7220*/  @P1 IMAD.IADD R0, R56, 0x1, R0 ;  /* 0x0000000138001824 */ /* 0x000fe200078e0200 */
[----:B------:R-:W-:Y:S06]  /*7230*/  @P0 BRA `(.L_x_119) ;  /* 0x00000000000c0947 */ /* 0x000fec0003800000 */
[----:B------:R-:W-:Y:S04]  /*7240*/  SHF.L.U32 R4, R55, 0x1f, RZ ;  /* 0x0000001f37047819 */ /* 0x000fe800000006ff */
[----:B------:R-:W1:Y:S02]  /*7250*/  SYNCS.PHASECHK.TRANS64.TRYWAIT P0, [R2+URZ+0x40], R4 ;  /* 0x00004004020075a7 */ /* 0x000e6400080011ff */
[----:B-1----:R-:W-:Y:S05]  /*7260*/  @!P0 BRA `(.L_x_120) ;  /* 0x0000001c00988947 */ /* 0x002fea0003800000 */
.L_x_119:
[----:B------:R-:W-:Y:S05]  /*7270*/  BSYNC B0 ;  /* 0x0000000000007941 */ /* 0x000fea0003800000 */
.L_x_118:
[----:B------:R-:W-:Y:S02]  /*7280*/  ISETP.NE.AND P0, PT, R64, RZ, PT ;  /* 0x000000ff4000720c */ /* 0x000fe40003f05270 */
[----:B------:R-:W-:Y:S11]  /*7290*/  IADD3 R61, PT, PT, R61, 0x1, RZ ;  /* 0x000000013d3d7810 */ /* 0x000ff60007ffe0ff */
[----:B------:R-:W-:Y:S05]  /*72a0*/  @P0 WARPSYNC.ALL ;  /* 0x0000000000000948 */ /* 0x000fea0003800000 */
[----:B------:R4:W1:Y:S04]  /*72b0*/  @P0 LDSM.16.M88.4 R28, [R3+UR44+0x200] ;  /* 0x0002002c031c083b */ /* 0x0008680008000200 */
[----:B------:R4:W1:Y:S02]  /*72c0*/  @P0 LDSM.16.M88.4 R36, [R0+0x200] ;  /* 0x000200000024083b */ /* 0x0008640000000200 */
.L_x_117:
[----:B------:R-:W-:Y:S05]  /*72d0*/  BSYNC B1 ;  /* 0x0000000000017941 */ /* 0x000fea0003800000 */
.L_x_116:
[----:B----4-:R-:W-:Y:S05]  /*72e0*/  VIADD R0, R25, 0x40 ;  /* 0x0000004019007836 */ /* 0x010fea0000000000 */
[----:B------:R-:W-:Y:S04]  /*72f0*/  SHF.R.U32.HI R0, RZ, 0x15, R0 ;  /* 0x00000015ff007819 */ /* 0x000fe80000011600 */
[----:B------:R-:W-:Y:S11]  /*7300*/  LOP3.LUT P0, RZ, R0, 0x3, R46, 0x48, !PT ;  /* 0x0000000300ff7812 */ /* 0x000ff6000780482e */
[----:B------:R-:W-:Y:S02]  /*7310*/  @!UPT UIADD3 URZ, UPT, UPT, URZ, URZ, URZ ;  /* 0x000000fffffff290 */ /* 0x000fe4000fffe0ff */
[----:B------:R-:W-:Y:S05]  /*7320*/  @!P0 BRA `(.L_x_121) ;  /* 0x0000000000408947 */ /* 0x000fea0003800000 */
[----:B------:R-:W4:Y:S01]  /*7330*/  LDCU.64 UR8, c[0x4][0x70] ;  /* 0x01000e00ff0877ac */ /* 0x000f220008000a00 */
[----:B------:R-:W-:Y:S01]  /*7340*/  MOV R3, 0x0 ;  /* 0x0000000000037802 */ /* 0x000fe20000000f00 */
[----:B------:R-:W-:Y:S02]  /*7350*/  HFMA2 R12, -RZ, RZ, 0, 5.9604644775390625e-08 ;  /* 0x00000001ff0c7431 */ /* 0x000fe400000001ff */
[----:B---3--:R-:W-:Y:S02]  /*7360*/  IMAD.MOV.U32 R8, RZ, RZ, 0x192 ;  /* 0x00000192ff087424 */ /* 0x008fe400078e00ff */
[----:B------:R-:W-:Y:S01]  /*7370*/  IMAD.MOV.U32 R13, RZ, RZ, RZ ;  /* 0x000000ffff0d7224 */ /* 0x000fe200078e00ff */
[----:B------:R-:W3:Y:S01]  /*7380*/  LDCU.64 UR6, c[0x4][0x78] ;  /* 0x01000f00ff0677ac */ /* 0x000ee20008000a00 */
[----:B-1----:R-:W1:Y:S01]  /*7390*/  LDC.64 R2, c[0x4][R3] ;  /* 0x0100000003027b82 */ /* 0x002e620000000a00 */
[----:B------:R-:W5:Y:S01]  /*73a0*/  LDCU.64 UR4, c[0x4][0x10] ;  /* 0x01000200ff0477ac */ /* 0x000f620008000a00 */
[----:B----4-:R-:W-:Y:S01]  /*73b0*/  MOV R5, UR9 ;  /* 0x0000000900057c02 */ /* 0x010fe20008000f00 */
[----:B------:R-:W-:Y:S01]  /*73c0*/  IMAD.U32 R4, RZ, RZ, UR8 ;  /* 0x00000008ff047e24 */ /* 0x000fe2000f8e00ff */
[----:B---3--:R-:W-:Y:S01]  /*73d0*/  MOV R7, UR7 ;  /* 0x0000000700077c02 */ /* 0x008fe20008000f00 */
[----:B------:R-:W-:Y:S01]  /*73e0*/  IMAD.U32 R6, RZ, RZ, UR6 ;  /* 0x00000006ff067e24 */ /* 0x000fe2000f8e00ff */
[----:B-----5:R-:W-:Y:S01]  /*73f0*/  MOV R11, UR5 ;  /* 0x00000005000b7c02 */ /* 0x020fe20008000f00 */
[----:B------:R-:W-:Y:S02]  /*7400*/  IMAD.U32 R10, RZ, RZ, UR4 ;  /* 0x00000004ff0a7e24 */ /* 0x000fe4000f8e00ff */
[----:B------:R-:W-:Y:S07]  /*7410*/  LEPC R20, `(.L_x_121) ;  /* 0x000000001014794e */ /* 0x000fee0000000000 */
[----:B-12---:R-:W-:Y:S05]  /*7420*/  CALL.ABS.NOINC R2 ;  /* 0x0000000002007343 */ /* 0x006fea0003c00000 */
.L_x_121:
[----:B------:R-:W-:Y:S01]  /*7430*/  ISETP.NE.AND P6, PT, R58, RZ, PT ;  /* 0x000000ff3a00720c */ /* 0x000fe20003fc5270 */
[----:B------:R-:W-:Y:S05]  /*7440*/  WARPSYNC.ALL ;  /* 0x0000000000007948 */ /* 0x000fea0003800000 */
[----:B------:R-:W-:Y:S01]  /*7450*/  R2UR UR4, R25 ;  /* 0x00000000190472ca */ /* 0x000fe200000e0000 */
[--C-:B-1----:R-:W-:Y:S01]  /*7460*/  HADD2.F32 R3, -RZ, R28.reuse.H0_H0 ;  /* 0x2000001cff037230 */ /* 0x102fe20000004100 */
[----:B------:R-:W-:Y:S01]  /*7470*/  ISETP.NE.AND P0, PT, R57, RZ, PT ;  /* 0x000000ff3900720c */ /* 0x000fe20003f05270 */
[--C-:B------:R-:W-:Y:S01]  /*7480*/  HADD2.F32 R20, -RZ, R29.reuse.H0_H0 ;  /* 0x2000001dff147230 */ /* 0x100fe20000004100 */
[----:B------:R-:W-:Y:S01]  /*7490*/  BSSY.RECONVERGENT B0, `(.L_x_122) ;  /* 0x0000052000007945 */ /* 0x000fe20003800200 */
[----:B------:R-:W-:Y:S08]  /*74a0*/  HADD2.F32 R21, -RZ, R29.H1_H1 ;  /* 0x3000001dff157230 */ /* 0x000ff00000004100 */
[----:B---3--:R-:W1:Y:S02]  /*74b0*/  LDTM.16dp256bit.x4 R4, tmem[UR4+0x40] ;  /* 0x00004004000479ee */ /* 0x008e640008120000 */
[C---:B-1----:R-:W-:Y:S01]  /*74c0*/  FMUL R0, R24.reuse, R4 ;  /* 0x0000000418007220 */ /* 0x042fe20000400000 */
[----:B------:R-:W-:Y:S02]  /*74d0*/  HADD2.F32 R4, -RZ, R28.H1_H1 ;  /* 0x3000001cff047230 */ /* 0x000fe40000004100 */
[C---:B------:R-:W-:Y:S01]  /*74e0*/  FMUL R2, R24.reuse, R5 ;  /* 0x0000000518027220 */ /* 0x040fe20000400000 */
[C---:B------:R-:W-:Y:S01]  /*74f0*/  FMUL R7, R24.reuse, R7 ;  /* 0x0000000718077220 */ /* 0x040fe20000400000 */
[C---:B------:R-:W-:Y:S01]  /*7500*/  FFMA R0, R27.reuse, R3, R0 ;  /* 0x000000031b007223 */ /* 0x040fe20000000000 */
[C---:B------:R-:W-:Y:S01]  /*7510*/  FMUL R3, R24.reuse, R6 ;  /* 0x0000000618037220 */ /* 0x040fe20000400000 */
[C---:B------:R-:W-:Y:S01]  /*7520*/  FFMA R2, R27.reuse, R4, R2 ;  /* 0x000000041b027223 */ /* 0x040fe20000000002 */
[C---:B------:R-:W-:Y:S01]  /*7530*/  FMUL R4, R24.reuse, R8 ;  /* 0x0000000818047220 */ /* 0x040fe20000400000 */
[C---:B------:R-:W-:Y:S01]  /*7540*/  FMUL R8, R24.reuse, R12 ;  /* 0x0000000c18087220 */ /* 0x040fe20000400000 */
[----:B------:R-:W-:Y:S01]  /*7550*/  FMUL R12, R24, R16 ;  /* 0x00000010180c7220 */ /* 0x000fe20000400000 */
[C---:B------:R-:W-:Y:S01]  /*7560*/  FFMA R3, R27.reuse, R20, R3 ;  /* 0x000000141b037223 */ /* 0x040fe20000000003 */
[----:B------:R-:W-:Y:S01]  /*7570*/  F2FP.F16.F32.PACK_AB R32, R2, R0 ;  /* 0x000000000220723e */ /* 0x000fe200000000ff */
[--C-:B------:R-:W-:Y:S02]  /*7580*/  HADD2.F32 R16, -RZ, R30.reuse.H0_H0 ;  /* 0x2000001eff107230 */ /* 0x100fe40000004100 */
[C---:B------:R-:W-:Y:S01]  /*7590*/  FMUL R5, R24.reuse, R9 ;  /* 0x0000000918057220 */ /* 0x040fe20000400000 */
[----:B------:R-:W-:Y:S02]  /*75a0*/  HADD2.F32 R0, -RZ, R30.H1_H1 ;  /* 0x3000001eff007230 */ /* 0x000fe40000004100 */
[C---:B------:R-:W-:Y:S01]  /*75b0*/  FFMA R7, R27.reuse, R21, R7 ;  /* 0x000000151b077223 */ /* 0x040fe20000000007 */
[--C-:B------:R-:W-:Y:S02]  /*75c0*/  HADD2.F32 R2, -RZ, R31.reuse.H0_H0 ;  /* 0x2000001fff027230 */ /* 0x100fe40000004100 */
[C---:B------:R-:W-:Y:S01]  /*75d0*/  FMUL R6, R24.reuse, R10 ;  /* 0x0000000a18067220 */ /* 0x040fe20000400000 */
[C---:B------:R-:W-:Y:S01]  /*75e0*/  FFMA R4, R27.reuse, R16, R4 ;  /* 0x000000101b047223 */ /* 0x040fe20000000004 */
[----:B------:R-:W-:Y:S01]  /*75f0*/  FFMA R5, R27, R0, R5 ;  /* 0x000000001b057223 */ /* 0x000fe20000000005 */
[----:B------:R-:W-:Y:S01]  /*7600*/  F2FP.F16.F32.PACK_AB R33, R7, R3 ;  /* 0x000000030721723e */ /* 0x000fe200000000ff */
[----:B------:R-:W-:Y:S02]  /*7610*/  HADD2.F32 R16, -RZ, R31.H1_H1 ;  /* 0x3000001fff107230 */ /* 0x000fe40000004100 */
        /* <DEDUP_REMOVED lines=9> */
[C---:B------:R-:W-:Y:S01]  /*76b0*/  FFMA R8, R27.reuse, R0, R8 ;  /* 0x000000001b087223 */ /* 0x040fe20000000008 */
[C---:B------:R-:W-:Y:S01]  /*76c0*/  FFMA R9, R27.reuse, R2, R9 ;  /* 0x000000021b097223 */ /* 0x040fe20000000009 */
[----:B------:R-:W-:Y:S02]  /*76d0*/  HADD2.F32 R0, -RZ, R37.H1_H1 ;  /* 0x30000025ff007230 */ /* 0x000fe40000004100 */
[----:B------:R-:W-:Y:S01]  /*76e0*/  FFMA R10, R27, R3, R10 ;  /* 0x000000031b0a7223 */ /* 0x000fe2000000000a */
[----:B------:R-:W-:Y:S01]  /*76f0*/  F2FP.F16.F32.PACK_AB R35, R11, R6 ;  /* 0x000000060b23723e */ /* 0x000fe200000000ff */
[C---:B------:R-:W-:Y:S01]  /*7700*/  FMUL R15, R24.reuse, R15 ;  /* 0x0000000f180f7220 */ /* 0x040fe20000400000 */
[--C-:B------:R-:W-:Y:S02]  /*7710*/  HADD2.F32 R2, -RZ, R38.reuse.H0_H0 ;  /* 0x20000026ff027230 */ /* 0x100fe40000004100 */
[C---:B------:R-:W-:Y:S01]  /*7720*/  FMUL R13, R24.reuse, R17 ;  /* 0x00000011180d7220 */ /* 0x040fe20000400000 */
[----:B------:R-:W-:Y:S01]  /*7730*/  HADD2.F32 R3, -RZ, R38.H1_H1 ;  /* 0x30000026ff037230 */ /* 0x000fe20000004100 */
[----:B------:R1:W-:Y:S01]  /*7740*/  STSM.16.M88.4 [R60+0x2200], R32 ;  /* 0x002200203c007844 */ /* 0x0003e20000000200 */
[----:B------:R-:W-:Y:S01]  /*7750*/  F2FP.F16.F32.PACK_AB R8, R9, R8 ;  /* 0x000000080908723e */ /* 0x000fe200000000ff */
[--C-:B------:R-:W-:Y:S02]  /*7760*/  HADD2.F32 R4, -RZ, R39.reuse.H0_H0 ;  /* 0x20000027ff047230 */ /* 0x100fe40000004100 */
[C---:B------:R-:W-:Y:S01]  /*7770*/  FMUL R14, R24.reuse, R18 ;  /* 0x00000012180e7220 */ /* 0x040fe20000400000 */
[----:B------:R-:W-:Y:S02]  /*7780*/  HADD2.F32 R5, -RZ, R39.H1_H1 ;  /* 0x30000027ff057230 */ /* 0x000fe40000004100 */
[C---:B------:R-:W-:Y:S01]  /*7790*/  FFMA R15, R27.reuse, R0, R15 ;  /* 0x000000001b0f7223 */ /* 0x040fe2000000000f */
[----:B------:R-:W-:Y:S01]  /*77a0*/  MOV R0, UR45 ;  /* 0x0000002d00007c02 */ /* 0x000fe20008000f00 */
        /* <DEDUP_REMOVED lines=18> */
[----:B---3--:R-:W3:Y:S01]  /*78d0*/  FENCE.VIEW.ASYNC.S ;  /* 0x00000000000073c6 */ /* 0x008ee20000000000 */
[----:B------:R-:W-:Y:S01]  /*78e0*/  @P6 PRMT R0, R65, 0x654, R0 ;  /* 0x0000065441006816 */ /* 0x000fe20000000000 */
[----:B---3--:R-:W-:Y:S06]  /*78f0*/  BAR.SYNC.DEFER_BLOCKING 0x1, 0x80 ;  /* 0x0042000000007b1d */ /* 0x008fec0000010000 */
[----:B------:R-:W-:Y:S05]  /*7900*/  @P0 BRA `(.L_x_123) ;  /* 0x0000000000280947 */ /* 0x000fea0003800000 */
[----:B------:R-:W3:Y:S01]  /*7910*/  LDCU.64 UR6, c[0x0][0x348] ;  /* 0x00006900ff0677ac */ /* 0x000ee20008000a00 */
[----:B------:R-:W-:Y:S02]  /*7920*/  UIADD3 UR9, UPT, UPT, UR49, 0x40, URZ ;  /* 0x0000004031097890 */ /* 0x000fe4000fffe0ff */
[----:B------:R-:W-:Y:S01]  /*7930*/  UIADD3 UR8, UPT, UPT, UR44, 0x2200, URZ ;  /* 0x000022002c087890 */ /* 0x000fe2000fffe0ff */
[----:B------:R-:W-:Y:S01]  /*7940*/  UMOV UR10, UR50 ;  /* 0x00000032000a7c82 */ /* 0x000fe20008000000 */
[----:B------:R-:W-:Y:S01]  /*7950*/  UMOV UR11, UR36 ;  /* 0x00000024000b7c82 */ /* 0x000fe20008000000 */
[----:B---3--:R-:W-:Y:S04]  /*7960*/  UIADD3 UR4, UP0, UPT, UR6, 0x680, URZ ;  /* 0x0000068006047890 */ /* 0x008fe8000ff1e0ff */
[----:B------:R-:W-:Y:S09]  /*7970*/  UIADD3.X UR5, UPT, UPT, URZ, UR7, URZ, UP0, !UPT ;  /* 0x00000007ff057290 */ /* 0x000ff200087fe4ff */
[----:B------:R3:W-:Y:S01]  /*7980*/  UTMASTG.3D [UR8], [UR4] ;  /* 0x00000008040073b5 */ /* 0x0007e20008010000 */
[----:B------:R0:W-:Y:S01]  /*7990*/  UTMACMDFLUSH ;  /* 0x00000000000079b7 */ /* 0x0001e20000000000 */
[----:B---3--:R-:W-:Y:S04]  /*79a0*/  DEPBAR.LE SB0, 0x1 ;  /* 0x000080400000791a */ /* 0x008fe80000000000 */
.L_x_123:
[----:B------:R-:W-:Y:S05]  /*79b0*/  BSYNC.RECONVERGENT B0 ;  /* 0x0000000000007941 */ /* 0x000fea0003800200 */
.L_x_122:
        /* <DEDUP_REMOVED lines=8> */
[----:B---3--:R-:W-:Y:S06]  /*7a40*/  @!P6 BRA `(.L_x_125) ;  /* 0x000000000040e947 */ /* 0x008fec0003800000 */
        /* <DEDUP_REMOVED lines=8> */
[----:B------:R-:W3:Y:S02]  /*7ad0*/  SYNCS.PHASECHK.TRANS64.TRYWAIT P0, [R3+URZ+0x40], R0 ;  /* 0x00004000030075a7 */ /* 0x000ee400080011ff */
[----:B---3--:R-:W-:Y:S05]  /*7ae0*/  @!P0 BRA `(.L_x_128) ;  /* 0x00000014008c8947 */ /* 0x008fea0003800000 */
.L_x_127:
[----:B------:R-:W-:Y:S05]  /*7af0*/  BSYNC B0 ;  /* 0x0000000000007941 */ /* 0x000fea0003800000 */
.L_x_126:
[----:B------:R-:W-:Y:S11]  /*7b00*/  ISETP.NE.AND P0, PT, R64, RZ, PT ;  /* 0x000000ff4000720c */ /* 0x000ff60003f05270 */
[----:B------:R-:W-:Y:S02]  /*7b10*/  @!UPT UIADD3 URZ, UPT, UPT, URZ, URZ, URZ ;  /* 0x000000fffffff290 */ /* 0x000fe4000fffe0ff */
[----:B------:R-:W-:Y:S05]  /*7b20*/  @P0 WARPSYNC.ALL ;  /* 0x0000000000000948 */ /* 0x000fea0003800000 */
[----:B------:R4:W1:Y:S04]  /*7b30*/  @P0 LDSM.16.M88.4 R28, [R61+UR44+0x200] ;  /* 0x0002002c3d1c083b */ /* 0x0008680008000200 */
[----:B------:R4:W1:Y:S02]  /*7b40*/  @P0 LDSM.16.M88.4 R36, [R2+0x200] ;  /* 0x000200000224083b */ /* 0x0008640000000200 */
.L_x_125:
[----:B------:R-:W-:Y:S05]  /*7b50*/  BSYNC B1 ;  /* 0x0000000000017941 */ /* 0x000fea0003800000 */
.L_x_124:
[----:B---3--:R-:W-:Y:S05]  /*7b60*/  VIADD R0, R25, 0x60 ;  /* 0x0000006019007836 */ /* 0x008fea0000000000 */
[----:B------:R-:W-:Y:S04]  /*7b70*/  SHF.R.U32.HI R0, RZ, 0x15, R0 ;  /* 0x00000015ff007819 */ /* 0x000fe80000011600 */
[----:B------:R-:W-:Y:S11]  /*7b80*/  LOP3.LUT P0, RZ, R0, 0x3, R46, 0x48, !PT ;  /* 0x0000000300ff7812 */ /* 0x000ff6000780482e */
[----:B------:R-:W-:Y:S02]  /*7b90*/  @!UPT UIADD3 URZ, UPT, UPT, URZ, URZ, URZ ;  /* 0x000000fffffff290 */ /* 0x000fe4000fffe0ff */
[----:B------:R-:W-:Y:S05]  /*7ba0*/  @!P0 BRA `(.L_x_129) ;  /* 0x0000000000408947 */ /* 0x000fea0003800000 */
[----:B------:R-:W3:Y:S01]  /*7bb0*/  LDCU.64 UR8, c[0x4][0x70] ;  /* 0x01000e00ff0877ac */ /* 0x000ee20008000a00 */
[----:B------:R-:W-:Y:S01]  /*7bc0*/  MOV R3, 0x0 ;  /* 0x0000000000037802 */ /* 0x000fe20000000f00 */
[----:B------:R-:W-:Y:S02]  /*7bd0*/  HFMA2 R12, -RZ, RZ, 0, 5.9604644775390625e-08 ;  /* 0x00000001ff0c7431 */ /* 0x000fe400000001ff */
[----:B-1----:R-:W-:Y:S02]  /*7be0*/  IMAD.MOV.U32 R8, RZ, RZ, 0x192 ;  /* 0x00000192ff087424 */ /* 0x002fe400078e00ff */
[----:B------:R-:W-:Y:S01]  /*7bf0*/  IMAD.MOV.U32 R13, RZ, RZ, RZ ;  /* 0x000000ffff0d7224 */ /* 0x000fe200078e00ff */
[----:B------:R-:W1:Y:S01]  /*7c00*/  LDCU.64 UR6, c[0x4][0x78] ;  /* 0x01000f00ff0677ac */ /* 0x000e620008000a00 */
[----:B----4-:R-:W4:Y:S01]  /*7c10*/  LDC.64 R2, c[0x4][R3] ;  /* 0x0100000003027b82 */ /* 0x010f220000000a00 */
        /* <DEDUP_REMOVED lines=9> */
.L_x_129:
[----:B------:R-:W-:Y:S01]  /*7cb0*/  ISETP.NE.AND P0, PT, R57, RZ, PT ;  /* 0x000000ff3900720c */ /* 0x000fe20003f05270 */
[----:B------:R-:W-:Y:S05]  /*7cc0*/  WARPSYNC.ALL ;  /* 0x0000000000007948 */ /* 0x000fea0003800000 */
[----:B------:R-:W-:Y:S01]  /*7cd0*/  R2UR UR4, R25 ;  /* 0x00000000190472ca */ /* 0x000fe200000e0000 */
[----:B------:R-:W3:Y:S01]  /*7ce0*/  S2UR UR5, SR_CgaCtaId ;  /* 0x00000000000579c3 */ /* 0x000ee20000008800 */
[--C-:B-1----:R-:W-:Y:S01]  /*7cf0*/  HADD2.F32 R0, -RZ, R28.reuse.H0_H0 ;  /* 0x2000001cff007230 */ /* 0x102fe20000004100 */
[----:B------:R-:W-:Y:S01]  /*7d00*/  BSSY.RECONVERGENT B0, `(.L_x_130) ;  /* 0x0000052000007945 */ /* 0x000fe20003800200 */
[----:B----4-:R-:W-:Y:S02]  /*7d10*/  HADD2.F32 R2, -RZ, R28.H1_H1 ;  /* 0x3000001cff027230 */ /* 0x010fe40000004100 */
[--C-:B------:R-:W-:Y:S02]  /*7d20*/  HADD2.F32 R3, -RZ, R29.reuse.H0_H0 ;  /* 0x2000001dff037230 */ /* 0x100fe40000004100 */
[----:B------:R-:W-:Y:S02]  /*7d30*/  HADD2.F32 R20, -RZ, R29.H1_H1 ;  /* 0x3000001dff147230 */ /* 0x000fe40000004100 */
[--C-:B------:R-:W-:Y:S02]  /*7d40*/  HADD2.F32 R21, -RZ, R30.reuse.H0_H0 ;  /* 0x2000001eff157230 */ /* 0x100fe40000004100 */
[----:B------:R-:W-:Y:S01]  /*7d50*/  HADD2.F32 R25, -RZ, R30.H1_H1 ;  /* 0x3000001eff197230 */ /* 0x000fe20000004100 */
[----:B------:R-:W1:Y:S01]  /*7d60*/  LDTM.16dp256bit.x4 R4, tmem[UR4+0x60] ;  /* 0x00006004000479ee */ /* 0x000e620008120000 */
[----:B------:R-:W-:Y:S01]  /*7d70*/  R2UR UR4, R26 ;  /* 0x000000001a0472ca */ /* 0x000fe200000e0000 */
[----:B------:R-:W-:Y:S01]  /*7d80*/  NOP ;  /* 0x0000000000007918 */ /* 0x000fe20000000000 */
[--C-:B------:R-:W-:Y:S02]  /*7d90*/  HADD2.F32 R26, -RZ, R31.reuse.H0_H0 ;  /* 0x2000001fff1a7230 */ /* 0x100fe40000004100 */
[----:B------:R-:W-:Y:S02]  /*7da0*/  HADD2.F32 R28, -RZ, R31.H1_H1 ;  /* 0x3000001fff1c7230 */ /* 0x000fe40000004100 */
[--C-:B------:R-:W-:Y:S02]  /*7db0*/  HADD2.F32 R29, -RZ, R36.reuse.H0_H0 ;  /* 0x20000024ff1d7230 */ /* 0x100fe40000004100 */
[----:B------:R-:W-:Y:S02]  /*7dc0*/  HADD2.F32 R30, -RZ, R36.H1_H1 ;  /* 0x30000024ff1e7230 */ /* 0x000fe40000004100 */
[--C-:B------:R-:W-:Y:S02]  /*7dd0*/  HADD2.F32 R31, -RZ, R37.reuse.H0_H0 ;  /* 0x20000025ff1f7230 */ /* 0x100fe40000004100 */
[----:B------:R-:W-:Y:S01]  /*7de0*/  HADD2.F32 R32, -RZ, R37.H1_H1 ;  /* 0x30000025ff207230 */ /* 0x000fe20000004100 */
[----:B------:R-:W-:Y:S01]  /*7df0*/  UIADD3 UR4, UPT, UPT, UR4, 0xd0, URZ ;  /* 0x000000d004047890 */ /* 0x000fe2000fffe0ff */
[--C-:B------:R-:W-:Y:S02]  /*7e00*/  HADD2.F32 R33, -RZ, R38.reuse.H0_H0 ;  /* 0x20000026ff217230 */ /* 0x100fe40000004100 */
[----:B------:R-:W-:Y:S02]  /*7e10*/  HADD2.F32 R34, -RZ, R38.H1_H1 ;  /* 0x30000026ff227230 */ /* 0x000fe40000004100 */
[--C-:B------:R-:W-:Y:S02]  /*7e20*/  HADD2.F32 R35, -RZ, R39.reuse.H0_H0 ;  /* 0x20000027ff237230 */ /* 0x100fe40000004100 */
[----:B------:R-:W-:Y:S02]  /*7e30*/  HADD2.F32 R36, -RZ, R39.H1_H1 ;  /* 0x30000027ff247230 */ /* 0x000fe40000004100 */
[C---:B-1----:R-:W-:Y:S01]  /*7e40*/  FMUL R4, R24.reuse, R4 ;  /* 0x0000000418047220 */ /* 0x042fe20000400000 */
[----:B---3--:R-:W-:Y:S01]  /*7e50*/  UPRMT UR4, UR5, 0x654, UR4 ;  /* 0x0000065405047896 */ /* 0x008fe20008000004 */
[C---:B------:R-:W-:Y:S01]  /*7e60*/  FMUL R5, R24.reuse, R5 ;  /* 0x0000000518057220 */ /* 0x040fe20000400000 */
[C---:B------:R-:W-:Y:S01]  /*7e70*/  FMUL R6, R24.reuse, R6 ;  /* 0x0000000618067220 */ /* 0x040fe20000400000 */
[C---:B------:R-:W-:Y:S01]  /*7e80*/  FFMA R4, R27.reuse, R0, R4 ;  /* 0x000000001b047223 */ /* 0x040fe20000000004 */
[C---:B------:R-:W-:Y:S01]  /*7e90*/  FMUL R7, R24.reuse, R7 ;  /* 0x0000000718077220 */ /* 0x040fe20000400000 */
[C---:B------:R-:W-:Y:S01]  /*7ea0*/  FFMA R5, R27.reuse, R2, R5 ;  /* 0x000000021b057223 */ /* 0x040fe20000000005 */
[C---:B------:R-:W-:Y:S01]  /*7eb0*/  FFMA R6, R27.reuse, R3, R6 ;  /* 0x000000031b067223 */ /* 0x040fe20000000006 */
[C---:B------:R-:W-:Y:S01]  /*7ec0*/  FMUL R8, R24.reuse, R8 ;  /* 0x0000000818087220 */ /* 0x040fe20000400000 */
[----:B------:R-:W-:Y:S01]  /*7ed0*/  FFMA R7, R27, R20, R7 ;  /* 0x000000141b077223 */ /* 0x000fe20000000007 */
[----:B------:R-:W-:Y:S01]  /*7ee0*/  SYNCS.ARRIVE.TRANS64.RED.A1T0 RZ, [UR4], RZ ;  /* 0x000000ffffff79a7 */ /* 0x000fe20008100404 */
[----:B------:R-:W-:Y:S01]  /*7ef0*/  F2FP.F16.F32.PACK_AB R4, R5, R4 ;  /* 0x000000040504723e */ /* 0x000fe200000000ff */
[----:B------:R-:W-:Y:S01]  /*7f00*/  FFMA R8, R27, R21, R8 ;  /* 0x000000151b087223 */ /* 0x000fe20000000008 */
[C---:B------:R-:W-:Y:S01]  /*7f10*/  FMUL R9, R24.reuse, R9 ;  /* 0x0000000918097220 */ /* 0x040fe20000400000 */
[----:B------:R-:W-:Y:S01]  /*7f20*/  F2FP.F16.F32.PACK_AB R5, R7, R6 ;  /* 0x000000060705723e */ /* 0x000fe200000000ff */
[C---:B------:R-:W-:Y:S01]  /*7f30*/  FMUL R0, R24.reuse, R10 ;  /* 0x0000000a18007220 */ /* 0x040fe20000400000 */
[C---:B------:R-:W-:Y:S01]  /*7f40*/  FMUL R2, R24.reuse, R11 ;  /* 0x0000000b18027220 */ /* 0x040fe20000400000 */
[C---:B------:R-:W-:Y:S01]  /*7f50*/  FMUL R3, R24.reuse, R12 ;  /* 0x0000000c18037220 */ /* 0x040fe20000400000 */
[C---:B------:R-:W-:Y:S01]  /*7f60*/  FFMA R9, R27.reuse, R25, R9 ;  /* 0x000000191b097223 */ /* 0x040fe20000000009 */
[C---:B------:R-:W-:Y:S01]  /*7f70*/  FMUL R10, R24.reuse, R13 ;  /* 0x0000000d180a7220 */ /* 0x040fe20000400000 */
[C---:B------:R-:W-:Y:S01]  /*7f80*/  FFMA R0, R27.reuse, R26, R0 ;  /* 0x0000001a1b007223 */ /* 0x040fe20000000000 */
[C---:B------:R-:W-:Y:S01]  /*7f90*/  FMUL R11, R24.reuse, R14 ;  /* 0x0000000e180b7220 */ /* 0x040fe20000400000 */
[C---:B------:R-:W-:Y:S01]  /*7fa0*/  FFMA R2, R27.reuse, R28, R2 ;  /* 0x0000001c1b027223 */ /* 0x040fe20000000002 */
[C---:B------:R-:W-:Y:S01]  /*7fb0*/  FMUL R15, R24.reuse, R15 ;  /* 0x0000000f180f7220 */ /* 0x040fe20000400000 */
[C---:B------:R-:W-:Y:S01]  /*7fc0*/  FMUL R12, R24.reuse, R16 ;  /* 0x00000010180c7220 */ /* 0x040fe20000400000 */
[C---:B------:R-:W-:Y:S01]  /*7fd0*/  FFMA R3, R27.reuse, R29, R3 ;  /* 0x0000001d1b037223 */ /* 0x040fe20000000003 */
[C---:B------:R-:W-:Y:S01]  /*7fe0*/  FMUL R13, R24.reuse, R17 ;  /* 0x00000011180d7220 */ /* 0x040fe20000400000 */
[C---:B------:R-:W-:Y:S01]  /*7ff0*/  FFMA R10, R27.reuse, R30, R10 ;  /* 0x0000001e1b0a7223 */ /* 0x040fe2000000000a */
[C---:B------:R-:W-:Y:S01]  /*8000*/  FMUL R14, R24.reuse, R18 ;  /* 0x00000012180e7220 */ /* 0x040fe20000400000 */
[C---:B------:R-:W-:Y:S01]  /*8010*/  FFMA R11, R27.reuse, R31, R11 ;  /* 0x0000001f1b0b7223 */ /* 0x040fe2000000000b */
        /* <DEDUP_REMOVED lines=32> */
.L_x_131:
[----:B------:R-:W-:Y:S05]  /*8220*/  BSYNC.RECONVERGENT B0 ;  /* 0x0000000000007941 */ /* 0x000fea0003800200 */
.L_x_130:
[----:B------:R-:W-:Y:S01]  /*8230*/  BAR.SYNC.DEFER_BLOCKING 0x1, 0x80 ;  /* 0x0042000000007b1d */ /* 0x000fe20000010000 */
[----:B------:R-:W-:Y:S01]  /*8240*/  UISETP.NE.AND UP0, UPT, UR47, -0x4, UPT ;  /* 0xfffffffc2f00788c */ /* 0x000fe2000bf05270 */
[----:B------:R-:W-:Y:S08]  /*8250*/  IADD3 R22, PT, PT, R22, 0x1, RZ ;  /* 0x0000000116167810 */ /* 0x000ff00007ffe0ff */
[----:B------:R-:W-:Y:S05]  /*8260*/  BRA.U !UP0, `(.L_x_132) ;  /* 0x0000000108247547 */ /* 0x000fea000b800000 */
[----:B------:R-:W-:Y:S01]  /*8270*/  ISETP.NE.AND P0, PT, R58, RZ, PT ;  /* 0x000000ff3a00720c */ /* 0x000fe20003f05270 */
[----:B------:R-:W-:Y:S01]  /*8280*/  IMAD.U32 R0, RZ, RZ, UR46 ;  /* 0x0000002eff007e24 */ /* 0x000fe2000f8e00ff */
[----:B------:R-:W-:Y:S04]  /*8290*/  UIADD3 UR4, UPT, UPT, UR46, 0x1, URZ ;  /* 0x000000012e047890 */ /* 0x000fe8000fffe0ff */
[----:B------:R-:W-:Y:S04]  /*82a0*/  UISETP.NE.AND UP0, UPT, UR4, 0x4, UPT ;  /* 0x000000040400788c */ /* 0x000fe8000bf05270 */
[----:B------:R-:W-:Y:S03]  /*82b0*/  USEL UR46, UR4, URZ, UP0 ;  /* 0x000000ff042e7287 */ /* 0x000fe60008000000 */
[----:B------:R-:W-:Y:S05]  /*82c0*/  @P0 LEA R0, R0, UR44, 0x3 ;  /* 0x0000002c00000c11 */ /* 0x000fea000f8e18ff */
[----:B------:R-:W-:Y:S05]  /*82d0*/  @P0 VIADD R0, R0, 0x60 ;  /* 0x0000006000000836 */ /* 0x000fea0000000000 */
[----:B------:R-:W-:Y:S04]  /*82e0*/  @P0 PRMT R0, R65, 0x654, R0 ;  /* 0x0000065441000816 */ /* 0x000fe80000000000 */
[----:B------:R3:W-:Y:S03]  /*82f0*/  @P0 SYNCS.ARRIVE.TRANS64.RED.A1T0 RZ, [R0+URZ], RZ ;  /* 0x000000ff00ff09a7 */ /* 0x0007e600081004ff */
.L_x_132:
[----:B------:R-:W-:Y:S01]  /*8300*/  R2UR UR5, R47 ;  /* 0x000000002f0572ca */ /* 0x000fe200000e0000 */
[----:B------:R-:W-:Y:S01]  /*8310*/  UISETP.NE.AND UP0, UPT, UR61, URZ, UPT ;  /* 0x000000ff3d00728c */ /* 0x000fe2000bf05270 */
[----:B------:R-:W-:Y:S01]  /*8320*/  R2UR UR4, R48 ;  /* 0x00000000300472ca */ /* 0x000fe200000e0000 */
[----:B------:R-:W-:Y:S01]  /*8330*/  UIADD3 UR47, UPT, UPT, UR47, 0x4, URZ ;  /* 0x000000042f2f7890 */ /* 0x000fe2000fffe0ff */
[----:B------:R-:W-:Y:S01]  /*8340*/  ISETP.NE.AND P0, PT, R52, 0x2, PT ;  /* 0x000000023400780c */ /* 0x000fe20003f05270 */
[----:B------:R-:W-:Y:S01]  /*8350*/  UMOV UR36, UR60 ;  /* 0x0000003c00247c82 */ /* 0x000fe20008000000 */
[----:B------:R-:W-:Y:S02]  /*8360*/  ISETP.NE.AND P1, PT, R22, 0x4, PT ;  /* 0x000000041600780c */ /* 0x000fe40003f25270 */
[----:B------:R-:W-:Y:S02]  /*8370*/  SEL R2, RZ, 0x1, P0 ;  /* 0x00000001ff027807 */ /* 0x000fe40000000000 */
[----:B---3--:R-:W-:Y:S02]  /*8380*/  SEL R0, RZ, 0x1, P1 ;  /* 0x00000001ff007807 */ /* 0x008fe40000800000 */
[----:B------:R-:W-:Y:S01]  /*8390*/  LOP3.LUT R53, R53, R2, RZ, 0x3c, !PT ;  /* 0x0000000235357212 */ /* 0x000fe200078e3cff */
[----:B------:R-:W-:Y:S01]  /*83a0*/  UIADD3 UR20, UPT, UPT, UR37, UR5, URZ ;  /* 0x0000000525147290 */ /* 0x000fe2000fffe0ff */
[----:B------:R-:W-:Y:S01]  /*83b0*/  LOP3.LUT R54, R54, R0, RZ, 0x3c, !PT ;  /* 0x0000000036367212 */ /* 0x000fe200078e3cff */
[----:B------:R-:W-:Y:S01]  /*83c0*/  UIADD3 UR16, UPT, UPT, UR38, UR4, URZ ;  /* 0x0000000426107290 */ /* 0x000fe2000fffe0ff */
[----:B------:R-:W-:Y:S02]  /*83d0*/  SEL R52, R52, RZ, P0 ;  /* 0x000000ff34347207 */ /* 0x000fe40000000000 */
[----:B------:R-:W-:Y:S01]  /*83e0*/  SEL R22, R22, RZ, P1 ;  /* 0x000000ff16167207 */ /* 0x000fe20000800000 */
[----:B------:R-:W-:Y:S08]  /*83f0*/  BRA.U UP0, `(.L_x_133) ;  /* 0xffffffcd00b07547 */ /* 0x000ff0000b83ffff */
[----:B------:R-:W-:-:S13]  /*8400*/  R2UR UR4, R49 ;  /* 0x00000000310472ca */ /* 0x000fda00000e0000 */
[----:B------:R-:W-:-:S09]  /*8410*/  UISETP.NE.AND UP0, UPT, UR4, URZ, UPT ;  /* 0x000000ff0400728c */ /* 0x000fd2000bf05270 */
[----:B------:R-:W-:Y:S05]  /*8420*/  BRA.U !UP0, `(.L_x_134) ;  /* 0x0000000108487547 */ /* 0x000fea000b800000 */
[----:B------:R-:W3:Y:S02]  /*8430*/  LDCU.64 UR4, c[0x0][0x890] ;  /* 0x00011200ff0477ac */ /* 0x000ee40008000a00 */
[----:B---3--:R-:W-:-:S04]  /*8440*/  UISETP.NE.U32.AND UP0, UPT, UR4, URZ, UPT ;  /* 0x000000ff0400728c */ /* 0x008fc8000bf05070 */
[----:B------:R-:W-:-:S09]  /*8450*/  UISETP.NE.AND.EX UP0, UPT, UR5, URZ, UPT, UP0 ;  /* 0x000000ff0500728c */ /* 0x000fd2000bf05300 */
[----:B------:R-:W-:Y:S05]  /*8460*/  BRA.U UP0, `(.L_x_135) ;  /* 0x00000001000c7547 */ /* 0x000fea000b800000 */
[----:B------:R-:W-:-:S13]  /*8470*/  FSETP.NEU.AND P0, PT, R27, RZ, PT ;  /* 0x000000ff1b00720b */ /* 0x000fda0003f0d000 */
[----:B------:R-:W-:Y:S05]  /*8480*/  @!P0 EXIT ;  /* 0x000000000000894d */ /* 0x000fea0003800000 */
[----:B------:R-:W-:Y:S05]  /*8490*/  BRA `(.L_x_134) ;  /* 0x00000000002c7947 */ /* 0x000fea0003800000 */
.L_x_135:
[----:B------:R-:W-:Y:S01]  /*84a0*/  ISETP.NE.AND P0, PT, R51, RZ, PT ;  /* 0x000000ff3300720c */ /* 0x000fe20003f05270 */
[----:B------:R-:W-:-:S12]  /*84b0*/  BSSY.RECONVERGENT B0, `(.L_x_134) ;  /* 0x0000009000007945 */ /* 0x000fd80003800200 */
[----:B------:R-:W-:Y:S05]  /*84c0*/  @P0 BRA `(.L_x_136) ;  /* 0x0000000000140947 */ /* 0x000fea0003800000 */
[----:B------:R-:W3:Y:S02]  /*84d0*/  LDCU.64 UR4, c[0x0][0x888] ;  /* 0x00011100ff0477ac */ /* 0x000ee40008000a00 */
[----:B---3--:R-:W-:-:S04]  /*84e0*/  ISETP.NE.U32.AND P0, PT, RZ, UR4, PT ;  /* 0x00000004ff007c0c */ /* 0x008fc8000bf05070 */
[----:B------:R-:W-:-:S13]  /*84f0*/  ISETP.NE.AND.EX P0, PT, RZ, UR5, PT, P0 ;  /* 0x00000005ff007c0c */ /* 0x000fda000bf05300 */
[----:B------:R-:W-:Y:S05]  /*8500*/  @!P0 EXIT ;  /* 0x000000000000894d */ /* 0x000fea0003800000 */
[----:B------:R-:W-:Y:S05]  /*8510*/  BRA `(.L_x_137) ;  /* 0x0000000000087947 */ /* 0x000fea0003800000 */
.L_x_136:
[----:B------:R-:W-:-:S13]  /*8520*/  FSETP.NEU.AND P0, PT, R27, RZ, PT ;  /* 0x000000ff1b00720b */ /* 0x000fda0003f0d000 */
[----:B------:R-:W-:Y:S05]  /*8530*/  @!P0 EXIT ;  /* 0x000000000000894d */ /* 0x000fea0003800000 */
.L_x_137:
[----:B------:R-:W-:Y:S05]  /*8540*/  BSYNC.RECONVERGENT B0 ;  /* 0x0000000000007941 */ /* 0x000fea0003800200 */
.L_x_134:
[----:B------:R-:W3:Y:S01]  /*8550*/  S2UR UR5, SR_CgaCtaId ;  /* 0x00000000000579c3 */ /* 0x000ee20000008800 */
[----:B------:R-:W-:Y:S01]  /*8560*/  ULEA UR4, UR46, UR44, 0x3 ;  /* 0x0000002c2e047291 */ /* 0x000fe2000f8e18ff */
[----:B------:R-:W-:-:S04]  /*8570*/  DEPBAR.LE SB0, 0x0 ;  /* 0x000080000000791a */ /* 0x000fc80000000000 */
[----:B------:R-:W-:-:S04]  /*8580*/  UIADD3 UR4, UPT, UPT, UR4, 0x60, URZ ;  /* 0x0000006004047890 */ /* 0x000fc8000fffe0ff */
[----:B---3--:R-:W-:-:S09]  /*8590*/  UPRMT UR4, UR5, 0x654, UR4 ;  /* 0x0000065405047896 */ /* 0x008fd20008000004 */
[----:B------:R-:W-:Y:S01]  /*85a0*/  SYNCS.ARRIVE.TRANS64.RED.A1T0 RZ, [UR4], RZ ;  /* 0x000000ffffff79a7 */ /* 0x000fe20008100404 */
[----:B------:R-:W-:Y:S05]  /*85b0*/  EXIT ;  /* 0x000000000000794d */ /* 0x000fea0003800000 */
.L_x_24:
[----:B--2---:R2:W3:Y:S02]  /*85c0*/  SYNCS.PHASECHK.TRANS64.TRYWAIT P0, [R0+URZ+0x100], R2 ;  /* 0x00010002000075a7 */ /* 0x0044e400080011ff */
[----:B---3--:R-:W-:Y:S05]  /*85d0*/  @!P0 NANOSLEEP.SYNCS 0x989680 ;  /* 0x009896800000895d */ /* 0x008fea0003900000 */
[----:B------:R-:W3:Y:S02]  /*85e0*/  @!P0 SYNCS.PHASECHK.TRANS64 P0, [R0+URZ+0x100], R2 ;  /* 0x00010002000085a7 */ /* 0x000ee400080010ff */
[----:B---3--:R-:W-:Y:S05]  /*85f0*/  @!P0 BRA `(.L_x_24) ;  /* 0xfffffffc00f08947 */ /* 0x008fea000383ffff */
[----:B------:R-:W-:Y:S05]  /*8600*/  BRA `(.L_x_138) ;  /* 0xffffff9000bc7947 */ /* 0x000fea000383ffff */
.L_x_27:
[----:B--2---:R-:W-:-:S07]  /*8610*/  MOV R0, UR33 ;  /* 0x0000002100007c02 */ /* 0x004fce0008000f00 */
.L_x_139:
[----:B--2---:R2:W3:Y:S02]  /*8620*/  SYNCS.PHASECHK.TRANS64.TRYWAIT P0, [R0+URZ+0x20], R3 ;  /* 0x00002003000075a7 */ /* 0x0044e400080011ff */
[----:B---3--:R-:W-:Y:S05]  /*8630*/  @!P0 NANOSLEEP.SYNCS 0x989680 ;  /* 0x009896800000895d */ /* 0x008fea0003900000 */
[----:B------:R-:W3:Y:S02]  /*8640*/  @!P0 SYNCS.PHASECHK.TRANS64 P0, [R0+URZ+0x20], R3 ;  /* 0x00002003000085a7 */ /* 0x000ee400080010ff */
[----:B---3--:R-:W-:Y:S05]  /*8650*/  @!P0 BRA `(.L_x_139) ;  /* 0xfffffffc00f08947 */ /* 0x008fea000383ffff */
[----:B------:R-:W-:Y:S05]  /*8660*/  BRA `(.L_x_26) ;  /* 0xffffff9000fc7947 */ /* 0x000fea000383ffff */
.L_x_34:
[----:B-1----:R-:W-:-:S07]  /*8670*/  MOV R0, UR17 ;  /* 0x0000001100007c02 */ /* 0x002fce0008000f00 */
.L_x_140:
[----:B-1----:R1:W2:Y:S02]  /*8680*/  SYNCS.PHASECHK.TRANS64.TRYWAIT P0, [R0+URZ+0x20], R3 ;  /* 0x00002003000075a7 */ /* 0x0022a400080011ff */
[----:B--2---:R-:W-:Y:S05]  /*8690*/  @!P0 NANOSLEEP.SYNCS 0x989680 ;  /* 0x009896800000895d */ /* 0x004fea0003900000 */
[----:B------:R-:W2:Y:S02]  /*86a0*/  @!P0 SYNCS.PHASECHK.TRANS64 P0, [R0+URZ+0x20], R3 ;  /* 0x00002003000085a7 */ /* 0x000ea400080010ff */
[----:B--2---:R-:W-:Y:S05]  /*86b0*/  @!P0 BRA `(.L_x_140) ;  /* 0xfffffffc00f08947 */ /* 0x004fea000383ffff */
[----:B------:R-:W-:Y:S05]  /*86c0*/  BRA `(.L_x_33) ;  /* 0xffffff9400bc7947 */ /* 0x000fea000383ffff */
.L_x_39:
[----:B-1----:R1:W2:Y:S02]  /*86d0*/  SYNCS.PHASECHK.TRANS64.TRYWAIT P0, [R3+URZ+0x90], R0 ;  /* 0x00009000030075a7 */ /* 0x0022a400080011ff */
[----:B--2---:R-:W-:Y:S05]  /*86e0*/  @!P0 NANOSLEEP.SYNCS 0x989680 ;  /* 0x009896800000895d */ /* 0x004fea0003900000 */
[----:B------:R-:W2:Y:S02]  /*86f0*/  @!P0 SYNCS.PHASECHK.TRANS64 P0, [R3+URZ+0x90], R0 ;  /* 0x00009000030085a7 */ /* 0x000ea400080010ff */
[----:B--2---:R-:W-:Y:S05]  /*8700*/  @!P0 BRA `(.L_x_39) ;  /* 0xfffffffc00f08947 */ /* 0x004fea000383ffff */
[----:B------:R-:W-:Y:S05]  /*8710*/  BRA `(.L_x_141) ;  /* 0xffffff98005c7947 */ /* 0x000fea000383ffff */
.L_x_43:
[----:B------:R-:W-:-:S07]  /*8720*/  MOV R0, UR4 ;  /* 0x0000000400007c02 */ /* 0x000fce0008000f00 */
.L_x_142:
[----:B-1----:R1:W2:Y:S02]  /*8730*/  SYNCS.PHASECHK.TRANS64.TRYWAIT P0, [R0+URZ], R2 ;  /* 0x00000002000075a7 */ /* 0x0022a400080011ff */
[----:B--2---:R-:W-:Y:S05]  /*8740*/  @!P0 NANOSLEEP.SYNCS 0x989680 ;  /* 0x009896800000895d */ /* 0x004fea0003900000 */
[----:B------:R-:W2:Y:S02]  /*8750*/  @!P0 SYNCS.PHASECHK.TRANS64 P0, [R0+URZ], R2 ;  /* 0x00000002000085a7 */ /* 0x000ea400080010ff */
[----:B--2---:R-:W-:Y:S05]  /*8760*/  @!P0 BRA `(.L_x_142) ;  /* 0xfffffffc00f08947 */ /* 0x004fea000383ffff */
[----:B------:R-:W-:Y:S05]  /*8770*/  BRA `(.L_x_143) ;  /* 0xffffffa000087947 */ /* 0x000fea000383ffff */
.L_x_44:
[----:B------:R-:W-:-:S07]  /*8780*/  MOV R0, UR5 ;  /* 0x0000000500007c02 */ /* 0x000fce0008000f00 */
.L_x_144:
[----:B-1----:R1:W2:Y:S02]  /*8790*/  SYNCS.PHASECHK.TRANS64.TRYWAIT P0, [R0+URZ], R3 ;  /* 0x00000003000075a7 */ /* 0x0022a400080011ff */
[----:B--2---:R-:W-:Y:S05]  /*87a0*/  @!P0 NANOSLEEP.SYNCS 0x989680 ;  /* 0x009896800000895d */ /* 0x004fea0003900000 */
[----:B------:R-:W2:Y:S02]  /*87b0*/  @!P0 SYNCS.PHASECHK.TRANS64 P0, [R0+URZ], R3 ;  /* 0x00000003000085a7 */ /* 0x000ea400080010ff */
[----:B--2---:R-:W-:Y:S05]  /*87c0*/  @!P0 BRA `(.L_x_144) ;  /* 0xfffffffc00f08947 */ /* 0x004fea000383ffff */
[----:B------:R-:W-:Y:S05]  /*87d0*/  BRA `(.L_x_145) ;  /* 0xffffffa000147947 */ /* 0x000fea000383ffff */
.L_x_45:
[----:B------:R-:W-:-:S07]  /*87e0*/  MOV R0, UR5 ;  /* 0x0000000500007c02 */ /* 0x000fce0008000f00 */
.L_x_146:
[----:B-1----:R1:W2:Y:S02]  /*87f0*/  SYNCS.PHASECHK.TRANS64.TRYWAIT P0, [R0+URZ], R3 ;  /* 0x00000003000075a7 */ /* 0x0022a400080011ff */
[----:B--2---:R-:W-:Y:S05]  /*8800*/  @!P0 NANOSLEEP.SYNCS 0x989680 ;  /* 0x009896800000895d */ /* 0x004fea0003900000 */
[----:B------:R-:W2:Y:S02]  /*8810*/  @!P0 SYNCS.PHASECHK.TRANS64 P0, [R0+URZ], R3 ;  /* 0x00000003000085a7 */ /* 0x000ea400080010ff */
[----:B--2---:R-:W-:Y:S05]  /*8820*/  @!P0 BRA `(.L_x_146) ;  /* 0xfffffffc00f08947 */ /* 0x004fea000383ffff */
[----:B------:R-:W-:Y:S05]  /*8830*/  BRA `(.L_x_147) ;  /* 0xffffffa000207947 */ /* 0x000fea000383ffff */
.L_x_48:
[----:B-1----:R1:W2:Y:S02]  /*8840*/  SYNCS.PHASECHK.TRANS64.TRYWAIT P0, [R2+URZ+0xf0], R4 ;  /* 0x0000f004020075a7 */ /* 0x0022a400080011ff */
[----:B--2---:R-:W-:Y:S05]  /*8850*/  @!P0 NANOSLEEP.SYNCS 0x989680 ;  /* 0x009896800000895d */ /* 0x004fea0003900000 */
[----:B------:R-:W2:Y:S02]  /*8860*/  @!P0 SYNCS.PHASECHK.TRANS64 P0, [R2+URZ+0xf0], R4 ;  /* 0x0000f004020085a7 */ /* 0x000ea400080010ff */
[----:B--2---:R-:W-:Y:S05]  /*8870*/  @!P0 BRA `(.L_x_48) ;  /* 0xfffffffc00f08947 */ /* 0x004fea000383ffff */
[----:B------:R-:W-:Y:S05]  /*8880*/  BRA `(.L_x_148) ;  /* 0xffffffa000847947 */ /* 0x000fea000383ffff */
.L_x_49:
[----:B------:R-:W-:-:S07]  /*8890*/  MOV R2, UR4 ;  /* 0x0000000400027c02 */ /* 0x000fce0008000f00 */
.L_x_149:
[----:B-1----:R1:W2:Y:S02]  /*88a0*/  SYNCS.PHASECHK.TRANS64.TRYWAIT P0, [R2+URZ+0xa0], R5 ;  /* 0x0000a005020075a7 */ /* 0x0022a400080011ff */
[----:B--2---:R-:W-:Y:S05]  /*88b0*/  @!P0 NANOSLEEP.SYNCS 0x989680 ;  /* 0x009896800000895d */ /* 0x004fea0003900000 */
[----:B------:R-:W2:Y:S02]  /*88c0*/  @!P0 SYNCS.PHASECHK.TRANS64 P0, [R2+URZ+0xa0], R5 ;  /* 0x0000a005020085a7 */ /* 0x000ea400080010ff */
[----:B--2---:R-:W-:Y:S05]  /*88d0*/  @!P0 BRA `(.L_x_149) ;  /* 0xfffffffc00f08947 */ /* 0x004fea000383ffff */
[----:B------:R-:W-:Y:S05]  /*88e0*/  BRA `(.L_x_150) ;  /* 0xffffffa000947947 */ /* 0x000fea000383ffff */
.L_x_50:
[----:B-1----:R1:W2:Y:S02]  /*88f0*/  SYNCS.PHASECHK.TRANS64.TRYWAIT P1, [R2+URZ+0x90], R4 ;  /* 0x00009004020075a7 */ /* 0x0022a400080211ff */
[----:B--2---:R-:W-:Y:S05]  /*8900*/  @!P1 NANOSLEEP.SYNCS 0x989680 ;  /* 0x009896800000995d */ /* 0x004fea0003900000 */
[----:B------:R-:W2:Y:S02]  /*8910*/  @!P1 SYNCS.PHASECHK.TRANS64 P1, [R2+URZ+0x90], R4 ;  /* 0x00009004020095a7 */ /* 0x000ea400080210ff */
[----:B--2---:R-:W-:Y:S05]  /*8920*/  @!P1 BRA `(.L_x_50) ;  /* 0xfffffffc00f09947 */ /* 0x004fea000383ffff */
[----:B------:R-:W-:Y:S05]  /*8930*/  BRA `(.L_x_151) ;  /* 0xffffffa000c47947 */ /* 0x000fea000383ffff */
.L_x_53:
[----:B------:R-:W-:-:S07]  /*8940*/  MOV R0, UR4 ;  /* 0x0000000400007c02 */ /* 0x000fce0008000f00 */
.L_x_152:
[----:B-1----:R1:W2:Y:S02]  /*8950*/  SYNCS.PHASECHK.TRANS64.TRYWAIT P0, [R0+URZ+0xa0], R2 ;  /* 0x0000a002000075a7 */ /* 0x0022a400080011ff */
[----:B--2---:R-:W-:Y:S05]  /*8960*/  @!P0 NANOSLEEP.SYNCS 0x989680 ;  /* 0x009896800000895d */ /* 0x004fea0003900000 */
[----:B------:R-:W2:Y:S02]  /*8970*/  @!P0 SYNCS.PHASECHK.TRANS64 P0, [R0+URZ+0xa0], R2 ;  /* 0x0000a002000085a7 */ /* 0x000ea400080010ff */
[----:B--2---:R-:W-:Y:S05]  /*8980*/  @!P0 BRA `(.L_x_152) ;  /* 0xfffffffc00f08947 */ /* 0x004fea000383ffff */
[----:B------:R-:W-:Y:S05]  /*8990*/  BRA `(.L_x_52) ;  /* 0xffffffa400187947 */ /* 0x000fea000383ffff */
.L_x_60:
[----:B-1----:R1:W2:Y:S02]  /*89a0*/  SYNCS.PHASECHK.TRANS64.TRYWAIT P1, [R0+URZ+0x90], R2 ;  /* 0x00009002000075a7 */ /* 0x0022a400080211ff */
[----:B--2---:R-:W-:Y:S05]  /*89b0*/  @!P1 NANOSLEEP.SYNCS 0x989680 ;  /* 0x009896800000995d */ /* 0x004fea0003900000 */
[----:B------:R-:W2:Y:S02]  /*89c0*/  @!P1 SYNCS.PHASECHK.TRANS64 P1, [R0+URZ+0x90], R2 ;  /* 0x00009002000095a7 */ /* 0x000ea400080210ff */
[----:B--2---:R-:W-:Y:S05]  /*89d0*/  @!P1 BRA `(.L_x_60) ;  /* 0xfffffffc00f09947 */ /* 0x004fea000383ffff */
[----:B------:R-:W-:Y:S05]  /*89e0*/  BRA `(.L_x_153) ;  /* 0xffffffa800907947 */ /* 0x000fea000383ffff */
.L_x_61:
[----:B------:R-:W-:-:S07]  /*89f0*/  MOV R2, UR31 ;  /* 0x0000001f00027c02 */ /* 0x000fce0008000f00 */
.L_x_154:
[----:B-1----:R1:W2:Y:S02]  /*8a00*/  SYNCS.PHASECHK.TRANS64.TRYWAIT P0, [R2+URZ+0xd0], R0 ;  /* 0x0000d000020075a7 */ /* 0x0022a400080011ff */
[----:B--2---:R-:W-:Y:S05]  /*8a10*/  @!P0 NANOSLEEP.SYNCS 0x989680 ;  /* 0x009896800000895d */ /* 0x004fea0003900000 */
[----:B------:R-:W2:Y:S02]  /*8a20*/  @!P0 SYNCS.PHASECHK.TRANS64 P0, [R2+URZ+0xd0], R0 ;  /* 0x0000d000020085a7 */ /* 0x000ea400080010ff */
[----:B--2---:R-:W-:Y:S05]  /*8a30*/  @!P0 BRA `(.L_x_154) ;  /* 0xfffffffc00f08947 */ /* 0x004fea000383ffff */
[----:B------:R-:W-:Y:S05]  /*8a40*/  BRA `(.L_x_155) ;  /* 0xffffffa800e07947 */ /* 0x000fea000383ffff */
.L_x_64:
[----:B------:R-:W-:Y:S07]  /*8a50*/  MOV R0, UR5 ;  /* 0x0000000500007c02 */ /* 0x000fee0008000f00 */
.L_x_156:
[----:B-1----:R1:W2:Y:S02]  /*8a60*/  SYNCS.PHASECHK.TRANS64.TRYWAIT P0, [R0+URZ], R2 ;  /* 0x00000002000075a7 */ /* 0x0022a400080011ff */
[----:B--2---:R-:W-:Y:S05]  /*8a70*/  @!P0 NANOSLEEP.SYNCS 0x989680 ;  /* 0x009896800000895d */ /* 0x004fea0003900000 */
[----:B------:R-:W2:Y:S02]  /*8a80*/  @!P0 SYNCS.PHASECHK.TRANS64 P0, [R0+URZ], R2 ;  /* 0x00000002000085a7 */ /* 0x000ea400080010ff */
[----:B--2---:R-:W-:Y:S05]  /*8a90*/  @!P0 BRA `(.L_x_156) ;  /* 0xfffffffc00f08947 */ /* 0x004fea000383ffff */
[----:B------:R-:W-:Y:S05]  /*8aa0*/  BRA `(.L_x_63) ;  /* 0xffffffa800fc7947 */ /* 0x000fea000383ffff */
.L_x_67:
[----:B------:R-:W-:-:S07]  /*8ab0*/  MOV R0, UR4 ;  /* 0x0000000400007c02 */ /* 0x000fce0008000f00 */
.L_x_157:
[----:B--2---:R2:W4:Y:S02]  /*8ac0*/  SYNCS.PHASECHK.TRANS64.TRYWAIT P0, [R0+URZ], R2 ;  /* 0x00000002000075a7 */ /* 0x00452400080011ff */
[----:B----4-:R-:W-:Y:S05]  /*8ad0*/  @!P0 NANOSLEEP.SYNCS 0x989680 ;  /* 0x009896800000895d */ /* 0x010fea0003900000 */
[----:B------:R-:W4:Y:S02]  /*8ae0*/  @!P0 SYNCS.PHASECHK.TRANS64 P0, [R0+URZ], R2 ;  /* 0x00000002000085a7 */ /* 0x000f2400080010ff */
[----:B----4-:R-:W-:Y:S05]  /*8af0*/  @!P0 BRA `(.L_x_157) ;  /* 0xfffffffc00f08947 */ /* 0x010fea000383ffff */
[----:B------:R-:W-:Y:S05]  /*8b00*/  BRA `(.L_x_158) ;  /* 0xffffffac00d87947 */ /* 0x000fea000383ffff */
.L_x_68:
[----:B------:R-:W-:-:S07]  /*8b10*/  MOV R0, UR5 ;  /* 0x0000000500007c02 */ /* 0x000fce0008000f00 */
.L_x_159:
[----:B-1----:R1:W2:Y:S02]  /*8b20*/  SYNCS.PHASECHK.TRANS64.TRYWAIT P0, [R0+URZ], R3 ;  /* 0x00000003000075a7 */ /* 0x0022a400080011ff */
[----:B--2---:R-:W-:Y:S05]  /*8b30*/  @!P0 NANOSLEEP.SYNCS 0x989680 ;  /* 0x009896800000895d */ /* 0x004fea0003900000 */
[----:B------:R-:W2:Y:S02]  /*8b40*/  @!P0 SYNCS.PHASECHK.TRANS64 P0, [R0+URZ], R3 ;  /* 0x00000003000085a7 */ /* 0x000ea400080010ff */
[----:B--2---:R-:W-:Y:S05]  /*8b50*/  @!P0 BRA `(.L_x_159) ;  /* 0xfffffffc00f08947 */ /* 0x004fea000383ffff */
[----:B------:R-:W-:Y:S05]  /*8b60*/  BRA `(.L_x_160) ;  /* 0xffffffac00e47947 */ /* 0x000fea000383ffff */
.L_x_69:
[----:B------:R-:W-:-:S07]  /*8b70*/  MOV R0, UR5 ;  /* 0x0000000500007c02 */ /* 0x000fce0008000f00 */
.L_x_161:
[----:B-1----:R1:W2:Y:S02]  /*8b80*/  SYNCS.PHASECHK.TRANS64.TRYWAIT P0, [R0+URZ], R3 ;  /* 0x00000003000075a7 */ /* 0x0022a400080011ff */
[----:B--2---:R-:W-:Y:S05]  /*8b90*/  @!P0 NANOSLEEP.SYNCS 0x989680 ;  /* 0x009896800000895d */ /* 0x004fea0003900000 */
[----:B------:R-:W2:Y:S02]  /*8ba0*/  @!P0 SYNCS.PHASECHK.TRANS64 P0, [R0+URZ], R3 ;  /* 0x00000003000085a7 */ /* 0x000ea400080010ff */
[----:B--2---:R-:W-:Y:S05]  /*8bb0*/  @!P0 BRA `(.L_x_161) ;  /* 0xfffffffc00f08947 */ /* 0x004fea000383ffff */
[----:B------:R-:W-:Y:S05]  /*8bc0*/  BRA `(.L_x_162) ;  /* 0xffffffac00f07947 */ /* 0x000fea000383ffff */
.L_x_70:
[----:B-1----:R-:W-:-:S07]  /*8bd0*/  MOV R0, UR4 ;  /* 0x0000000400007c02 */ /* 0x002fce0008000f00 */
.L_x_163:
[----:B-1----:R1:W2:Y:S02]  /*8be0*/  SYNCS.PHASECHK.TRANS64.TRYWAIT P0, [R0+URZ], R2 ;  /* 0x00000002000075a7 */ /* 0x0022a400080011ff */
[----:B--2---:R-:W-:Y:S05]  /*8bf0*/  @!P0 NANOSLEEP.SYNCS 0x989680 ;  /* 0x009896800000895d */ /* 0x004fea0003900000 */
[----:B------:R-:W2:Y:S02]  /*8c00*/  @!P0 SYNCS.PHASECHK.TRANS64 P0, [R0+URZ], R2 ;  /* 0x00000002000085a7 */ /* 0x000ea400080010ff */
[----:B--2---:R-:W-:Y:S05]  /*8c10*/  @!P0 BRA `(.L_x_163) ;  /* 0xfffffffc00f08947 */ /* 0x004fea000383ffff */
[----:B------:R-:W-:Y:S05]  /*8c20*/  BRA `(.L_x_164) ;  /* 0xffffffac00fc7947 */ /* 0x000fea000383ffff */
.L_x_75:
[----:B--2---:R2:W3:Y:S02]  /*8c30*/  SYNCS.PHASECHK.TRANS64.TRYWAIT P0, [R12+URZ+0x90], R0 ;  /* 0x000090000c0075a7 */ /* 0x0044e400080011ff */
[----:B---3--:R-:W-:Y:S05]  /*8c40*/  @!P0 NANOSLEEP.SYNCS 0x989680 ;  /* 0x009896800000895d */ /* 0x008fea0003900000 */
[----:B------:R-:W3:Y:S02]  /*8c50*/  @!P0 SYNCS.PHASECHK.TRANS64 P0, [R12+URZ+0x90], R0 ;  /* 0x000090000c0085a7 */ /* 0x000ee400080010ff */
[----:B---3--:R-:W-:Y:S05]  /*8c60*/  @!P0 BRA `(.L_x_75) ;  /* 0xfffffffc00f08947 */ /* 0x008fea000383ffff */
[----:B------:R-:W-:Y:S05]  /*8c70*/  BRA `(.L_x_165) ;  /* 0xffffffb4002c7947 */ /* 0x000fea000383ffff */
.L_x_78:
[----:B--2---:R-:W-:Y:S07]  /*8c80*/  MOV R0, UR21 ;  /* 0x0000001500007c02 */ /* 0x004fee0008000f00 */
.L_x_166:
[----:B--2---:R2:W3:Y:S02]  /*8c90*/  SYNCS.PHASECHK.TRANS64.TRYWAIT P2, [R0+URZ+0x88], R6 ;  /* 0x00008806000075a7 */ /* 0x0044e400080411ff */
[----:B---3--:R-:W-:Y:S05]  /*8ca0*/  @!P2 NANOSLEEP.SYNCS 0x989680 ;  /* 0x009896800000a95d */ /* 0x008fea0003900000 */
[----:B------:R-:W3:Y:S02]  /*8cb0*/  @!P2 SYNCS.PHASECHK.TRANS64 P2, [R0+URZ+0x88], R6 ;  /* 0x000088060000a5a7 */ /* 0x000ee400080410ff */
[----:B---3--:R-:W-:Y:S05]  /*8cc0*/  @!P2 BRA `(.L_x_166) ;  /* 0xfffffffc00f0a947 */ /* 0x008fea000383ffff */
[----:B------:R-:W-:Y:S05]  /*8cd0*/  BRA `(.L_x_77) ;  /* 0xffffffb800947947 */ /* 0x000fea000383ffff */
.L_x_81:
[----:B------:R-:W-:Y:S07]  /*8ce0*/  MOV R0, UR21 ;  /* 0x0000001500007c02 */ /* 0x000fee0008000f00 */
.L_x_167:
[----:B--2---:R2:W3:Y:S02]  /*8cf0*/  SYNCS.PHASECHK.TRANS64.TRYWAIT P0, [R0+URZ+0x60], R9 ;  /* 0x00006009000075a7 */ /* 0x0044e400080011ff */
[----:B---3--:R-:W-:Y:S05]  /*8d00*/  @!P0 NANOSLEEP.SYNCS 0x989680 ;  /* 0x009896800000895d */ /* 0x008fea0003900000 */
[----:B------:R-:W3:Y:S02]  /*8d10*/  @!P0 SYNCS.PHASECHK.TRANS64 P0, [R0+URZ+0x60], R9 ;  /* 0x00006009000085a7 */ /* 0x000ee400080010ff */
[----:B---3--:R-:W-:Y:S05]  /*8d20*/  @!P0 BRA `(.L_x_167) ;  /* 0xfffffffc00f08947 */ /* 0x008fea000383ffff */
[----:B------:R-:W-:Y:S05]  /*8d30*/  BRA `(.L_x_168) ;  /* 0xffffffb800f07947 */ /* 0x000fea000383ffff */
.L_x_82:
[----:B------:R-:W-:Y:S07]  /*8d40*/  MOV R0, UR21 ;  /* 0x0000001500007c02 */ /* 0x000fee0008000f00 */
.L_x_169:
[----:B--2---:R2:W3:Y:S02]  /*8d50*/  SYNCS.PHASECHK.TRANS64.TRYWAIT P0, [R0+URZ+0x68], R9 ;  /* 0x00006809000075a7 */ /* 0x0044e400080011ff */
[----:B---3--:R-:W-:Y:S05]  /*8d60*/  @!P0 NANOSLEEP.SYNCS 0x989680 ;  /* 0x009896800000895d */ /* 0x008fea0003900000 */
[----:B------:R-:W3:Y:S02]  /*8d70*/  @!P0 SYNCS.PHASECHK.TRANS64 P0, [R0+URZ+0x68], R9 ;  /* 0x00006809000085a7 */ /* 0x000ee400080010ff */
[----:B---3--:R-:W-:Y:S05]  /*8d80*/  @!P0 BRA `(.L_x_169) ;  /* 0xfffffffc00f08947 */ /* 0x008fea000383ffff */
[----:B------:R-:W-:Y:S05]  /*8d90*/  BRA `(.L_x_170) ;  /* 0xffffffbc00287947 */ /* 0x000fea000383ffff */
.L_x_83:
[----:B------:R-:W-:Y:S07]  /*8da0*/  MOV R0, UR21 ;  /* 0x0000001500007c02 */ /* 0x000fee0008000f00 */
.L_x_171:
[----:B--2---:R2:W3:Y:S02]  /*8db0*/  SYNCS.PHASECHK.TRANS64.TRYWAIT P0, [R0+URZ+0x70], R9 ;  /* 0x00007009000075a7 */ /* 0x0044e400080011ff */
[----:B---3--:R-:W-:Y:S05]  /*8dc0*/  @!P0 NANOSLEEP.SYNCS 0x989680 ;  /* 0x009896800000895d */ /* 0x008fea0003900000 */
[----:B------:R-:W3:Y:S02]  /*8dd0*/  @!P0 SYNCS.PHASECHK.TRANS64 P0, [R0+URZ+0x70], R9 ;  /* 0x00007009000085a7 */ /* 0x000ee400080010ff */
[----:B---3--:R-:W-:Y:S05]  /*8de0*/  @!P0 BRA `(.L_x_171) ;  /* 0xfffffffc00f08947 */ /* 0x008fea000383ffff */
[----:B------:R-:W-:Y:S05]  /*8df0*/  BRA `(.L_x_172) ;  /* 0xffffffbc006c7947 */ /* 0x000fea000383ffff */
.L_x_84:
[----:B------:R-:W-:Y:S07]  /*8e00*/  MOV R0, UR21 ;  /* 0x0000001500007c02 */ /* 0x000fee0008000f00 */
.L_x_173:
[----:B--2---:R2:W3:Y:S02]  /*8e10*/  SYNCS.PHASECHK.TRANS64.TRYWAIT P0, [R0+URZ+0x78], R9 ;  /* 0x00007809000075a7 */ /* 0x0044e400080011ff */
[----:B---3--:R-:W-:Y:S05]  /*8e20*/  @!P0 NANOSLEEP.SYNCS 0x989680 ;  /* 0x009896800000895d */ /* 0x008fea0003900000 */
[----:B------:R-:W3:Y:S02]  /*8e30*/  @!P0 SYNCS.PHASECHK.TRANS64 P0, [R0+URZ+0x78], R9 ;  /* 0x00007809000085a7 */ /* 0x000ee400080010ff */
[----:B---3--:R-:W-:Y:S05]  /*8e40*/  @!P0 BRA `(.L_x_173) ;  /* 0xfffffffc00f08947 */ /* 0x008fea000383ffff */
[----:B------:R-:W-:Y:S05]  /*8e50*/  BRA `(.L_x_174) ;  /* 0xffffffbc00ac7947 */ /* 0x000fea000383ffff */
.L_x_86:
[----:B------:R-:W-:-:S07]  /*8e60*/  MOV R0, UR21 ;  /* 0x0000001500007c02 */ /* 0x000fce0008000f00 */
.L_x_175:
[----:B---3--:R3:W4:Y:S02]  /*8e70*/  SYNCS.PHASECHK.TRANS64.TRYWAIT P0, [R0+URZ+0x60], R2 ;  /* 0x00006002000075a7 */ /* 0x00872400080011ff */
[----:B----4-:R-:W-:Y:S05]  /*8e80*/  @!P0 NANOSLEEP.SYNCS 0x989680 ;  /* 0x009896800000895d */ /* 0x010fea0003900000 */
[----:B------:R-:W4:Y:S02]  /*8e90*/  @!P0 SYNCS.PHASECHK.TRANS64 P0, [R0+URZ+0x60], R2 ;  /* 0x00006002000085a7 */ /* 0x000f2400080010ff */
[----:B----4-:R-:W-:Y:S05]  /*8ea0*/  @!P0 BRA `(.L_x_175) ;  /* 0xfffffffc00f08947 */ /* 0x010fea000383ffff */
[----:B------:R-:W-:Y:S05]  /*8eb0*/  BRA `(.L_x_176) ;  /* 0xffffffc000247947 */ /* 0x000fea000383ffff */
.L_x_87:
[----:B---3--:R-:W-:-:S07]  /*8ec0*/  MOV R0, UR21 ;  /* 0x0000001500007c02 */ /* 0x008fce0008000f00 */
.L_x_177:
[----:B---3--:R3:W4:Y:S02]  /*8ed0*/  SYNCS.PHASECHK.TRANS64.TRYWAIT P0, [R0+URZ+0x68], R2 ;  /* 0x00006802000075a7 */ /* 0x00872400080011ff */
[----:B----4-:R-:W-:Y:S05]  /*8ee0*/  @!P0 NANOSLEEP.SYNCS 0x989680 ;  /* 0x009896800000895d */ /* 0x010fea0003900000 */
[----:B------:R-:W4:Y:S02]  /*8ef0*/  @!P0 SYNCS.PHASECHK.TRANS64 P0, [R0+URZ+0x68], R2 ;  /* 0x00006802000085a7 */ /* 0x000f2400080010ff */
[----:B----4-:R-:W-:Y:S05]  /*8f00*/  @!P0 BRA `(.L_x_177) ;  /* 0xfffffffc00f08947 */ /* 0x010fea000383ffff */
[----:B------:R-:W-:Y:S05]  /*8f10*/  BRA `(.L_x_178) ;  /* 0xffffffc000147947 */ /* 0x000fea000383ffff */
.L_x_88:
[----:B---3--:R-:W-:-:S07]  /*8f20*/  MOV R0, UR21 ;  /* 0x0000001500007c02 */ /* 0x008fce0008000f00 */
.L_x_179:
[----:B---3--:R3:W4:Y:S02]  /*8f30*/  SYNCS.PHASECHK.TRANS64.TRYWAIT P0, [R0+URZ+0x70], R2 ;  /* 0x00007002000075a7 */ /* 0x00872400080011ff */
[----:B----4-:R-:W-:Y:S05]  /*8f40*/  @!P0 NANOSLEEP.SYNCS 0x989680 ;  /* 0x009896800000895d */ /* 0x010fea0003900000 */
[----:B------:R-:W4:Y:S02]  /*8f50*/  @!P0 SYNCS.PHASECHK.TRANS64 P0, [R0+URZ+0x70], R2 ;  /* 0x00007002000085a7 */ /* 0x000f2400080010ff */
[----:B----4-:R-:W-:Y:S05]  /*8f60*/  @!P0 BRA `(.L_x_179) ;  /* 0xfffffffc00f08947 */ /* 0x010fea000383ffff */
[----:B------:R-:W-:Y:S05]  /*8f70*/  BRA `(.L_x_180) ;  /* 0xffffffc000047947 */ /* 0x000fea000383ffff */
.L_x_90:
[----:B-1----:R1:W2:Y:S02]  /*8f80*/  SYNCS.PHASECHK.TRANS64.TRYWAIT P0, [R3+URZ+0x90], R0 ;  /* 0x00009000030075a7 */ /* 0x0022a400080011ff */
[----:B--2---:R-:W-:Y:S05]  /*8f90*/  @!P0 NANOSLEEP.SYNCS 0x989680 ;  /* 0x009896800000895d */ /* 0x004fea0003900000 */
[----:B------:R-:W2:Y:S02]  /*8fa0*/  @!P0 SYNCS.PHASECHK.TRANS64 P0, [R3+URZ+0x90], R0 ;  /* 0x00009000030085a7 */ /* 0x000ea400080010ff */
[----:B--2---:R-:W-:Y:S05]  /*8fb0*/  @!P0 BRA `(.L_x_90) ;  /* 0xfffffffc00f08947 */ /* 0x004fea000383ffff */
[----:B------:R-:W-:Y:S05]  /*8fc0*/  BRA `(.L_x_181) ;  /* 0xffffffc000d07947 */ /* 0x000fea000383ffff */
.L_x_101:
[----:B-1----:R-:W-:Y:S04]  /*8fd0*/  MOV R0, UR44 ;  /* 0x0000002c00007c02 */ /* 0x002fe80008000f00 */
[----:B------:R1:W2:Y:S03]  /*8fe0*/  SYNCS.PHASECHK.TRANS64.TRYWAIT P1, [R0+URZ+0x40], R3 ;  /* 0x00004003000075a7 */ /* 0x0002a600080211ff */
[----:B--2---:R-:W-:Y:S05]  /*8ff0*/  @!P1 NANOSLEEP.SYNCS 0x989680 ;  /* 0x009896800000995d */ /* 0x004fea0003900000 */
[----:B------:R-:W2:Y:S02]  /*9000*/  @!P1 SYNCS.PHASECHK.TRANS64 P1, [R0+URZ+0x40], R3 ;  /* 0x00004003000095a7 */ /* 0x000ea400080210ff */
[----:B--2---:R-:W-:Y:S05]  /*9010*/  @!P1 BRA `(.L_x_101) ;  /* 0xfffffffc00ec9947 */ /* 0x004fea000383ffff */
[----:B------:R-:W-:Y:S05]  /*9020*/  BRA `(.L_x_100) ;  /* 0xffffffd000347947 */ /* 0x000fea000383ffff */
.L_x_103:
[----:B-1----:R1:W3:Y:S02]  /*9030*/  SYNCS.PHASECHK.TRANS64.TRYWAIT P0, [R26+URZ+0xb0], R2 ;  /* 0x0000b0021a0075a7 */ /* 0x0022e400080011ff */
[----:B---3--:R-:W-:Y:S05]  /*9040*/  @!P0 NANOSLEEP.SYNCS 0x989680 ;  /* 0x009896800000895d */ /* 0x008fea0003900000 */
[----:B------:R-:W3:Y:S02]  /*9050*/  @!P0 SYNCS.PHASECHK.TRANS64 P0, [R26+URZ+0xb0], R2 ;  /* 0x0000b0021a0085a7 */ /* 0x000ee400080010ff */
[----:B---3--:R-:W-:Y:S05]  /*9060*/  @!P0 BRA `(.L_x_103) ;  /* 0xfffffffc00f08947 */ /* 0x008fea000383ffff */
[----:B------:R-:W-:Y:S05]  /*9070*/  BRA `(.L_x_102) ;  /* 0xffffffd000587947 */ /* 0x000fea000383ffff */
.L_x_112:
[----:B---3--:R3:W4:Y:S02]  /*9080*/  SYNCS.PHASECHK.TRANS64.TRYWAIT P0, [R4+URZ+0x40], R0 ;  /* 0x00004000040075a7 */ /* 0x00872400080011ff */
[----:B----4-:R-:W-:Y:S05]  /*9090*/  @!P0 NANOSLEEP.SYNCS 0x989680 ;  /* 0x009896800000895d */ /* 0x010fea0003900000 */
[----:B------:R-:W4:Y:S02]  /*90a0*/  @!P0 SYNCS.PHASECHK.TRANS64 P0, [R4+URZ+0x40], R0 ;  /* 0x00004000040085a7 */ /* 0x000f2400080010ff */
[----:B----4-:R-:W-:Y:S05]  /*90b0*/  @!P0 BRA `(.L_x_112) ;  /* 0xfffffffc00f08947 */ /* 0x010fea000383ffff */
[----:B------:R-:W-:Y:S05]  /*90c0*/  BRA `(.L_x_111) ;  /* 0xffffffd800447947 */ /* 0x000fea000383ffff */
.L_x_120:
[----:B-1----:R1:W4:Y:S02]  /*90d0*/  SYNCS.PHASECHK.TRANS64.TRYWAIT P0, [R2+URZ+0x40], R4 ;  /* 0x00004004020075a7 */ /* 0x00232400080011ff */
[----:B----4-:R-:W-:Y:S05]  /*90e0*/  @!P0 NANOSLEEP.SYNCS 0x989680 ;  /* 0x009896800000895d */ /* 0x010fea0003900000 */
[----:B------:R-:W4:Y:S02]  /*90f0*/  @!P0 SYNCS.PHASECHK.TRANS64 P0, [R2+URZ+0x40], R4 ;  /* 0x00004004020085a7 */ /* 0x000f2400080010ff */
[----:B----4-:R-:W-:Y:S05]  /*9100*/  @!P0 BRA `(.L_x_120) ;  /* 0xfffffffc00f08947 */ /* 0x010fea000383ffff */
[----:B------:R-:W-:Y:S05]  /*9110*/  BRA `(.L_x_119) ;  /* 0xffffffe000547947 */ /* 0x000fea000383ffff */
.L_x_128:
[----:B---3--:R3:W4:Y:S02]  /*9120*/  SYNCS.PHASECHK.TRANS64.TRYWAIT P0, [R3+URZ+0x40], R0 ;  /* 0x00004000030075a7 */ /* 0x00872400080011ff */
[----:B----4-:R-:W-:Y:S05]  /*9130*/  @!P0 NANOSLEEP.SYNCS 0x989680 ;  /* 0x009896800000895d */ /* 0x010fea0003900000 */
[----:B------:R-:W4:Y:S02]  /*9140*/  @!P0 SYNCS.PHASECHK.TRANS64 P0, [R3+URZ+0x40], R0 ;  /* 0x00004000030085a7 */ /* 0x000f2400080010ff */
[----:B----4-:R-:W-:Y:S05]  /*9150*/  @!P0 BRA `(.L_x_128) ;  /* 0xfffffffc00f08947 */ /* 0x010fea000383ffff */
[----:B------:R-:W-:Y:S05]  /*9160*/  BRA `(.L_x_127) ;  /* 0xffffffe800607947 */ /* 0x000fea000383ffff */
        .weak           $__internal_0_$__cuda_sm10x_tcgen05_guardrail_trap_col_being_dealloced_not_returned_by_alloc
        .type           $__internal_0_$__cuda_sm10x_tcgen05_guardrail_trap_col_being_dealloced_not_returned_by_alloc,@function
        .size           $__internal_0_$__cuda_sm10x_tcgen05_guardrail_trap_col_being_dealloced_not_returned_by_alloc,($__internal_1_$__cuda_sm10x_tcgen05_guardrail_trap_phase_invalid_during_alloc - $__internal_0_$__cuda_sm10x_tcgen05_guardrail_trap_col_being_dealloced_not_returned_by_alloc)
$__internal_0_$__cuda_sm10x_tcgen05_guardrail_trap_col_being_dealloced_not_returned_by_alloc:
[----:B------:R-:W-:Y:S05]  /*9170*/  BPT.TRAP 0x1 ;  /* 0x000000040000795c */ /* 0x000fea0000300000 */
[----:B------:R-:W-:-:S04]  /*9180*/  HFMA2 R3, -RZ, RZ, 0, 0 ;  /* 0x00000000ff037431 */ /* 0x000fc800000001ff */
[----:B------:R-:W-:Y:S05]  /*9190*/  RET.REL.NODEC R2 `(_ZN7cutlass13device_kernelINS_4gemm6kernel13GemmUniversalIN4cute5tupleIJiiiiEEENS1_10collective13CollectiveMmaINS1_35MainloopSm100TmaUmmaWarpSpecializedILi4ELi2ELi4ENS5_IJNS4_1CILi1EEENSA_ILi2EEESB_EEEEENS5_IJNSA_ILi64EEENSA_ILi128EEESF_EEENS_6half_tENS5_IJlSB_lEEESI_SJ_NS4_8TiledMMAINS4_8MMA_AtomIJNS4_20SM100_MMA_F16BF16_SSISI_SI_fLi64ELi128ELNS4_4UMMA5MajorE0ELSO_0ELNSN_7ScaleInE0ELSP_0EEEEEENS4_6LayoutINS5_IJSB_SB_SB_EEENS5_IJNSA_ILi0EEESU_SU_EEEEENS5_IJNS4_10UnderscoreESX_SX_EEEEENS4_23SM90_TMA_LOAD_MULTICASTENS4_14ComposedLayoutINS4_7SwizzleILi3ELi4ELi3EEENS4_18smem_ptr_flag_bitsILi16EEENSS_INS5_IJNSA_ILi8EEESF_EEENS5_IJSF_SB_EEEEEEEvNS4_8identityENS4_13SM90_TMA_LOADES1A_vS1B_EENS_8epilogue10collective18CollectiveEpilogueINS1E_23Sm100TmaWarpSpecializedILi4ELi2ELi16ELb1ELb0EEEJSH_NS5_IJNSS_ISF_SB_EENSS_INSA_ILi32EEESB_EEEEESI_SJ_SI_SJ_NS1E_6fusion15FusionCallbacksIS1I_NS1N_17LinearCombinationISI_fSI_fLNS_15FloatRoundStyleE2EEESH_S1M_JEEENS4_5SM1004TMEM4LOAD26SM100_TMEM_LOAD_16dp256b4xES1C_NS11_INS12_ILi2ELi4ELi3EEES15_NSS_INS5_IJS16_S1K_EEENS5_IJS1K_SB_EEEEEEENS4_17SM75_U32x4_LDSM_NENS4_14SM90_TMA_STOREES21_NS4_17SM90_U32x4_STSM_NENS4_39AutoVectorizingCopyWithAssumedAlignmentILi128EEEEEEvvEEEEvNT_6ParamsE) ;  /* 0xffffff6c02987950 */ /* 0x000fea0003c3ffff */
        .weak           $__internal_1_$__cuda_sm10x_tcgen05_guardrail_trap_phase_invalid_during_alloc
        .type           $__internal_1_$__cuda_sm10x_tcgen05_guardrail_trap_phase_invalid_during_alloc,@function
        .size           $__internal_1_$__cuda_sm10x_tcgen05_guardrail_trap_phase_invalid_during_alloc,($__internal_2_$__cuda_sm10x_tcgen05_guardrail_trap_unallocated_columns_being_dealloced - $__internal_1_$__cuda_sm10x_tcgen05_guardrail_trap_phase_invalid_during_alloc)
$__internal_1_$__cuda_sm10x_tcgen05_guardrail_trap_phase_invalid_during_alloc:
[----:B------:R-:W-:Y:S05]  /*91a0*/  BPT.TRAP 0x1 ;  /* 0x000000040000795c */ /* 0x000fea0000300000 */
[----:B------:R-:W-:-:S04]  /*91b0*/  MOV R5, 0x0 ;  /* 0x0000000000057802 */ /* 0x000fc80000000f00 */
[----:B------:R-:W-:Y:S05]  /*91c0*/  RET.REL.NODEC R4 `(_ZN7cutlass13device_kernelINS_4gemm6kernel13GemmUniversalIN4cute5tupleIJiiiiEEENS1_10collective13CollectiveMmaINS1_35MainloopSm100TmaUmmaWarpSpecializedILi4ELi2ELi4ENS5_IJNS4_1CILi1EEENSA_ILi2EEESB_EEEEENS5_IJNSA_ILi64EEENSA_ILi128EEESF_EEENS_6half_tENS5_IJlSB_lEEESI_SJ_NS4_8TiledMMAINS4_8MMA_AtomIJNS4_20SM100_MMA_F16BF16_SSISI_SI_fLi64ELi128ELNS4_4UMMA5MajorE0ELSO_0ELNSN_7ScaleInE0ELSP_0EEEEEENS4_6LayoutINS5_IJSB_SB_SB_EEENS5_IJNSA_ILi0EEESU_SU_EEEEENS5_IJNS4_10UnderscoreESX_SX_EEEEENS4_23SM90_TMA_LOAD_MULTICASTENS4_14ComposedLayoutINS4_7SwizzleILi3ELi4ELi3EEENS4_18smem_ptr_flag_bitsILi16EEENSS_INS5_IJNSA_ILi8EEESF_EEENS5_IJSF_SB_EEEEEEEvNS4_8identityENS4_13SM90_TMA_LOADES1A_vS1B_EENS_8epilogue10collective18CollectiveEpilogueINS1E_23Sm100TmaWarpSpecializedILi4ELi2ELi16ELb1ELb0EEEJSH_NS5_IJNSS_ISF_SB_EENSS_INSA_ILi32EEESB_EEEEESI_SJ_SI_SJ_NS1E_6fusion15FusionCallbacksIS1I_NS1N_17LinearCombinationISI_fSI_fLNS_15FloatRoundStyleE2EEESH_S1M_JEEENS4_5SM1004TMEM4LOAD26SM100_TMEM_LOAD_16dp256b4xES1C_NS11_INS12_ILi2ELi4ELi3EEES15_NSS_INS5_IJS16_S1K_EEENS5_IJS1K_SB_EEEEEEENS4_17SM75_U32x4_LDSM_NENS4_14SM90_TMA_STOREES21_NS4_17SM90_U32x4_STSM_NENS4_39AutoVectorizingCopyWithAssumedAlignmentILi128EEEEEEvvEEEEvNT_6ParamsE) ;  /* 0xffffff6c048c7950 */ /* 0x000fea0003c3ffff */
        .weak           $__internal_2_$__cuda_sm10x_tcgen05_guardrail_trap_unallocated_columns_being_dealloced
        .type           $__internal_2_$__cuda_sm10x_tcgen05_guardrail_trap_unallocated_columns_being_dealloced,@function
        .size           $__internal_2_$__cuda_sm10x_tcgen05_guardrail_trap_unallocated_columns_being_dealloced,(.L_x_183 - $__internal_2_$__cuda_sm10x_tcgen05_guardrail_trap_unallocated_columns_being_dealloced)
$__internal_2_$__cuda_sm10x_tcgen05_guardrail_trap_unallocated_columns_being_dealloced:
[----:B------:R-:W-:Y:S05]  /*91d0*/  BPT.TRAP 0x1 ;  /* 0x000000040000795c */ /* 0x000fea0000300000 */
[----:B------:R-:W-:-:S04]  /*91e0*/  HFMA2 R3, -RZ, RZ, 0, 0 ;  /* 0x00000000ff037431 */ /* 0x000fc800000001ff */
[----:B------:R-:W-:Y:S05]  /*91f0*/  RET.REL.NODEC R2 `(_ZN7cutlass13device_kernelINS_4gemm6kernel13GemmUniversalIN4cute5tupleIJiiiiEEENS1_10collective13CollectiveMmaINS1_35MainloopSm100TmaUmmaWarpSpecializedILi4ELi2ELi4ENS5_IJNS4_1CILi1EEENSA_ILi2EEESB_EEEEENS5_IJNSA_ILi64EEENSA_ILi128EEESF_EEENS_6half_tENS5_IJlSB_lEEESI_SJ_NS4_8TiledMMAINS4_8MMA_AtomIJNS4_20SM100_MMA_F16BF16_SSISI_SI_fLi64ELi128ELNS4_4UMMA5MajorE0ELSO_0ELNSN_7ScaleInE0ELSP_0EEEEEENS4_6LayoutINS5_IJSB_SB_SB_EEENS5_IJNSA_ILi0EEESU_SU_EEEEENS5_IJNS4_10UnderscoreESX_SX_EEEEENS4_23SM90_TMA_LOAD_MULTICASTENS4_14ComposedLayoutINS4_7SwizzleILi3ELi4ELi3EEENS4_18smem_ptr_flag_bitsILi16EEENSS_INS5_IJNSA_ILi8EEESF_EEENS5_IJSF_SB_EEEEEEEvNS4_8identityENS4_13SM90_TMA_LOADES1A_vS1B_EENS_8epilogue10collective18CollectiveEpilogueINS1E_23Sm100TmaWarpSpecializedILi4ELi2ELi16ELb1ELb0EEEJSH_NS5_IJNSS_ISF_SB_EENSS_INSA_ILi32EEESB_EEEEESI_SJ_SI_SJ_NS1E_6fusion15FusionCallbacksIS1I_NS1N_17LinearCombinationISI_fSI_fLNS_15FloatRoundStyleE2EEESH_S1M_JEEENS4_5SM1004TMEM4LOAD26SM100_TMEM_LOAD_16dp256b4xES1C_NS11_INS12_ILi2ELi4ELi3EEES15_NSS_INS5_IJS16_S1K_EEENS5_IJS1K_SB_EEEEEEENS4_17SM75_U32x4_LDSM_NENS4_14SM90_TMA_STOREES21_NS4_17SM90_U32x4_STSM_NENS4_39AutoVectorizingCopyWithAssumedAlignmentILi128EEEEEEvvEEEEvNT_6ParamsE) ;  /* 0xffffff6c02807950 */ /* 0x000fea0003c3ffff */
.L_x_182:
[----:B------:R-:W-:-:S00]  /*9200*/  BRA `(.L_x_182) ;  /* 0xfffffffc00fc7947 */ /* 0x000fc0000383ffff */
[----:B------:R-:W-:-:S00]  /*9210*/  NOP ;  /* 0x0000000000007918 */ /* 0x000fc00000000000 */
        /* <DEDUP_REMOVED lines=14> */
.L_x_183:


//--------------------- .nv.global.init           --------------------------
	.section	.nv.global.init,"aw",@progbits
.nv.global.init:
	.type		$str$27,@object
	.size		$str$27,($str$28 - $str$27)
$str$27:
        /*0000*/ 	.byte	0x28, 0x61, 0x64, 0x64, 0x72, 0x65, 0x73, 0x73, 0x20, 0x26, 0x20, 0x6d, 0x61, 0x73, 0x6b, 0x29
        /*0010*/ 	.byte	0x20, 0x3d, 0x3d, 0x20, 0x30, 0x00
	.type		$str$28,@object
	.size		$str$28,($str$26 - $str$28)
$str$28:
        /*0016*/ 	.byte	0x2f, 0x74, 0x6d, 0x70, 0x2f, 0x63, 0x75, 0x74, 0x6c, 0x61, 0x73, 0x73, 0x5f, 0x73, 0x77, 0x65
        /*0026*/ 	.byte	0x65, 0x70, 0x5f, 0x73, 0x72, 0x63, 0x2f, 0x69, 0x6e, 0x63, 0x6c, 0x75, 0x64, 0x65, 0x2f, 0x63
        /*0036*/ 	.byte	0x75, 0x74, 0x65, 0x2f, 0x70, 0x6f, 0x69, 0x6e, 0x74, 0x65, 0x72, 0x5f, 0x66, 0x6c, 0x61, 0x67
        /*0046*/ 	.byte	0x67, 0x65, 0x64, 0x2e, 0x68, 0x70, 0x70, 0x00
	.type		$str$26,@object
	.size		$str$26,($str$25 - $str$26)
$str$26:
        /*004e*/ 	.byte	0x2f, 0x74, 0x6d, 0x70, 0x2f, 0x63, 0x75, 0x74, 0x6c, 0x61, 0x73, 0x73, 0x5f, 0x73, 0x77, 0x65
        /*005e*/ 	.byte	0x65, 0x70, 0x5f, 0x73, 0x72, 0x63, 0x2f, 0x69, 0x6e, 0x63, 0x6c, 0x75, 0x64, 0x65, 0x2f, 0x63
        /*006e*/ 	.byte	0x75, 0x74, 0x65, 0x2f, 0x61, 0x74, 0x6f, 0x6d, 0x2f, 0x63, 0x6f, 0x70, 0x79, 0x5f, 0x74, 0x72
        /*007e*/ 	.byte	0x61, 0x69, 0x74, 0x73, 0x5f, 0x73, 0x6d, 0x31, 0x30, 0x30, 0x2e, 0x68, 0x70, 0x70, 0x00
	.type		$str$25,@object
	.size		$str$25,(__unnamed_1 - $str$25)
$str$25:
        /*008d*/ 	.byte	0x28, 0x28, 0x75, 0x69, 0x6e, 0x74, 0x33, 0x32, 0x5f, 0x74, 0x28, 0x74, 0x68, 0x72, 0x65, 0x61
        /*009d*/ 	.byte	0x64, 0x49, 0x64, 0x78, 0x2e, 0x78, 0x29, 0x20, 0x2f, 0x20, 0x33, 0x32, 0x29, 0x20, 0x25, 0x20
        /*00ad*/ 	.byte	0x34, 0x29, 0x20, 0x3d, 0x3d, 0x20, 0x28, 0x28, 0x28, 0x74, 0x6d, 0x65, 0x6d, 0x5f, 0x61, 0x64
        /*00bd*/ 	.byte	0x64, 0x72, 0x20, 0x3e, 0x3e, 0x20, 0x31, 0x36, 0x29, 0x20, 0x2f, 0x20, 0x33, 0x32, 0x29, 0x20
        /*00cd*/ 	.byte	0x25, 0x20, 0x34, 0x29, 0x00
	.type		__unnamed_1,@object
	.size		__unnamed_1,(__unnamed_2 - __unnamed_1)
__unnamed_1:
        /*00d2*/ 	.byte	0x61, 0x75, 0x74, 0x6f, 0x20, 0x63, 0x75, 0x74, 0x65, 0x3a, 0x3a, 0x61, 0x73, 0x5f, 0x70, 0x6f
        /* <DEDUP_REMOVED lines=24> */
        /*0262*/ 	.byte	0x3e, 0x3e, 0x3e, 0x5d, 0x00
	.type		__unnamed_2,@object
	.size		__unnamed_2,(.L_2 - __unnamed_2)
__unnamed_2:
        /* <DEDUP_REMOVED lines=46> */
.L_2:


//--------------------- .nv.shared._ZN7cutlass13device_kernelINS_4gemm6kernel13GemmUniversalIN4cute5tupleIJiiiiEEENS1_10collective13CollectiveMmaINS1_35MainloopSm100TmaUmmaWarpSpecializedILi4ELi2ELi4ENS5_IJNS4_1CILi1EEENSA_ILi2EEESB_EEEEENS5_IJNSA_ILi64EEENSA_ILi128EEESF_EEENS_6half_tENS5_IJlSB_lEEESI_SJ_NS4_8TiledMMAINS4_8MMA_AtomIJNS4_20SM100_MMA_F16BF16_SSISI_SI_fLi64ELi128ELNS4_4UMMA5MajorE0ELSO_0ELNSN_7ScaleInE0ELSP_0EEEEEENS4_6LayoutINS5_IJSB_SB_SB_EEENS5_IJNSA_ILi0EEESU_SU_EEEEENS5_IJNS4_10UnderscoreESX_SX_EEEEENS4_23SM90_TMA_LOAD_MULTICASTENS4_14ComposedLayoutINS4_7SwizzleILi3ELi4ELi3EEENS4_18smem_ptr_flag_bitsILi16EEENSS_INS5_IJNSA_ILi8EEESF_EEENS5_IJSF_SB_EEEEEEEvNS4_8identityENS4_13SM90_TMA_LOADES1A_vS1B_EENS_8epilogue10collective18CollectiveEpilogueINS1E_23Sm100TmaWarpSpecializedILi4ELi2ELi16ELb1ELb0EEEJSH_NS5_IJNSS_ISF_SB_EENSS_INSA_ILi32EEESB_EEEEESI_SJ_SI_SJ_NS1E_6fusion15FusionCallbacksIS1I_NS1N_17LinearCombinationISI_fSI_fLNS_15FloatRoundStyleE2EEESH_S1M_JEEENS4_5SM1004TMEM4LOAD26SM100_TMEM_LOAD_16dp256b4xES1C_NS11_INS12_ILi2ELi4ELi3EEES15_NSS_INS5_IJS16_S1K_EEENS5_IJS1K_SB_EEEEEEENS4_17SM75_U32x4_LDSM_NENS4_14SM90_TMA_STOREES21_NS4_17SM90_U32x4_STSM_NENS4_39AutoVectorizingCopyWithAssumedAlignmentILi128EEEEEEvvEEEEvNT_6ParamsE --------------------------
	.section	.nv.shared._ZN7cutlass13device_kernelINS_4gemm6kernel13GemmUniversalIN4cute5tupleIJiiiiEEENS1_10collective13CollectiveMmaINS1_35MainloopSm100TmaUmmaWarpSpecializedILi4ELi2ELi4ENS5_IJNS4_1CILi1EEENSA_ILi2EEESB_EEEEENS5_IJNSA_ILi64EEENSA_ILi128EEESF_EEENS_6half_tENS5_IJlSB_lEEESI_SJ_NS4_8TiledMMAINS4_8MMA_AtomIJNS4_20SM100_MMA_F16BF16_SSISI_SI_fLi64ELi128ELNS4_4UMMA5MajorE0ELSO_0ELNSN_7ScaleInE0ELSP_0EEEEEENS4_6LayoutINS5_IJSB_SB_SB_EEENS5_IJNSA_ILi0EEESU_SU_EEEEENS5_IJNS4_10UnderscoreESX_SX_EEEEENS4_23SM90_TMA_LOAD_MULTICASTENS4_14ComposedLayoutINS4_7SwizzleILi3ELi4ELi3EEENS4_18smem_ptr_flag_bitsILi16EEENSS_INS5_IJNSA_ILi8EEESF_EEENS5_IJSF_SB_EEEEEEEvNS4_8identityENS4_13SM90_TMA_LOADES1A_vS1B_EENS_8epilogue10collective18CollectiveEpilogueINS1E_23Sm100TmaWarpSpecializedILi4ELi2ELi16ELb1ELb0EEEJSH_NS5_IJNSS_ISF_SB_EENSS_INSA_ILi32EEESB_EEEEESI_SJ_SI_SJ_NS1E_6fusion15FusionCallbacksIS1I_NS1N_17LinearCombinationISI_fSI_fLNS_15FloatRoundStyleE2EEESH_S1M_JEEENS4_5SM1004TMEM4LOAD26SM100_TMEM_LOAD_16dp256b4xES1C_NS11_INS12_ILi2ELi4ELi3EEES15_NSS_INS5_IJS16_S1K_EEENS5_IJS1K_SB_EEEEEEENS4_17SM75_U32x4_LDSM_NENS4_14SM90_TMA_STOREES21_NS4_17SM90_U32x4_STSM_NENS4_39AutoVectorizingCopyWithAssumedAlignmentILi128EEEEEEvvEEEEvNT_6ParamsE,"aw",@nobits
	.sectionflags	@""
	.align	16
	.zero		1024


//--------------------- .nv.shared.reserved.0     --------------------------
	.section	.nv.shared.reserved.0,"aw",@nobits
	.weak		__nv_reservedSMEM_offset_0_alias
	.size		__nv_reservedSMEM_offset_0_alias, 0, 64
	.other		__nv_reservedSMEM_offset_0_alias,@"STO_CUDA_RESERVED_SHARED STV_DEFAULT"
__nv_reservedSMEM_offset_0_alias:
	.zero		0
.nv.shared.reserved.0:
	.zero		64
	.weak		__nv_reservedSMEM_tcgen05_partition
	.type		__nv_reservedSMEM_tcgen05_partition,@object
	.size		__nv_reservedSMEM_tcgen05_partition,(.L_0 - __nv_reservedSMEM_tcgen05_partition)
__nv_reservedSMEM_tcgen05_partition:
	.zero		32
.L_0:


//--------------------- .nv.global                --------------------------
	.section	.nv.global,"aw",@nobits
.nv.global:
	.type		_ZN39_INTERNAL_ee3610bb_4_k_cu_d2eef44c_64374cute1_E,@object
	.size		_ZN39_INTERNAL_ee3610bb_4_k_cu_d2eef44c_64374cute1_E,(_ZN39_INTERNAL_ee3610bb_4_k_cu_d2eef44c_64374cuda3std3__45__cpo6cbeginE - _ZN39_INTERNAL_ee3610bb_4_k_cu_d2eef44c_64374cute1_E)
_ZN39_INTERNAL_ee3610bb_4_k_cu_d2eef44c_64374cute1_E:
	.zero		1
	.type		_ZN39_INTERNAL_ee3610bb_4_k_cu_d2eef44c_64374cuda3std3__45__cpo6cbeginE,@object
	.size		_ZN39_INTERNAL_ee3610bb_4_k_cu_d2eef44c_64374cuda3std3__45__cpo6cbeginE,(_ZN39_INTERNAL_ee3610bb_4_k_cu_d2eef44c_64374cuda3std3__48in_placeE - _ZN39_INTERNAL_ee3610bb_4_k_cu_d2eef44c_64374cuda3std3__45__cpo6cbeginE)
_ZN39_INTERNAL_ee3610bb_4_k_cu_d2eef44c_64374cuda3std3__45__cpo6cbeginE:
	.zero		1
	.type		_ZN39_INTERNAL_ee3610bb_4_k_cu_d2eef44c_64374cuda3std3__48in_placeE,@object
	.size		_ZN39_INTERNAL_ee3610bb_4_k_cu_d2eef44c_64374cuda3std3__48in_placeE,(_ZN39_INTERNAL_ee3610bb_4_k_cu_d2eef44c_64374cuda3std6ranges3__45__cpo9iter_moveE - _ZN39_INTERNAL_ee3610bb_4_k_cu_d2eef44c_64374cuda3std3__48in_placeE)
_ZN39_INTERNAL_ee3610bb_4_k_cu_d2eef44c_64374cuda3std3__48in_placeE:
	.zero		1
	.type		_ZN39_INTERNAL_ee3610bb_4_k_cu_d2eef44c_64374cuda3std6ranges3__45__cpo9iter_moveE,@object
	.size		_ZN39_INTERNAL_ee3610bb_4_k_cu_d2eef44c_64374cuda3std6ranges3__45__cpo9iter_moveE,(_ZN39_INTERNAL_ee3610bb_4_k_cu_d2eef44c_64374cuda3std3__45__cpo5beginE - _ZN39_INTERNAL_ee3610bb_4_k_cu_d2eef44c_64374cuda3std6ranges3__45__cpo9iter_moveE)
_ZN39_INTERNAL_ee3610bb_4_k_cu_d2eef44c_64374cuda3std6ranges3__45__cpo9iter_moveE:
	.zero		1
	.type		_ZN39_INTERNAL_ee3610bb_4_k_cu_d2eef44c_64374cuda3std3__45__cpo5beginE,@object
	.size		_ZN39_INTERNAL_ee3610bb_4_k_cu_d2eef44c_64374cuda3std3__45__cpo5beginE,(_ZN39_INTERNAL_ee3610bb_4_k_cu_d2eef44c_64374cuda3std3__441_GLOBAL__N__ee3610bb_4_k_cu_d2eef44c_64376ignoreE - _ZN39_INTERNAL_ee3610bb_4_k_cu_d2eef44c_64374cuda3std3__45__cpo5beginE)
_ZN39_INTERNAL_ee3610bb_4_k_cu_d2eef44c_64374cuda3std3__45__cpo5beginE:
	.zero		1
	.type		_ZN39_INTERNAL_ee3610bb_4_k_cu_d2eef44c_64374cuda3std3__441_GLOBAL__N__ee3610bb_4_k_cu_d2eef44c_64376ignoreE,@object
	.size		_ZN39_INTERNAL_ee3610bb_4_k_cu_d2eef44c_64374cuda3std3__441_GLOBAL__N__ee3610bb_4_k_cu_d2eef44c_64376ignoreE,(_ZN39_INTERNAL_ee3610bb_4_k_cu_d2eef44c_64374cute7productE - _ZN39_INTERNAL_ee3610bb_4_k_cu_d2eef44c_64374cuda3std3__441_GLOBAL__N__ee3610bb_4_k_cu_d2eef44c_64376ignoreE)
_ZN39_INTERNAL_ee3610bb_4_k_cu_d2eef44c_64374cuda3std3__441_GLOBAL__N__ee3610bb_4_k_cu_d2eef44c_64376ignoreE:
	.zero		1
	.type		_ZN39_INTERNAL_ee3610bb_4_k_cu_d2eef44c_64374cute7productE,@object
	.size		_ZN39_INTERNAL_ee3610bb_4_k_cu_d2eef44c_64374cute7productE,(_ZN39_INTERNAL_ee3610bb_4_k_cu_d2eef44c_64374cuda3std3__45__cpo3endE - _ZN39_INTERNAL_ee3610bb_4_k_cu_d2eef44c_64374cute7productE)
_ZN39_INTERNAL_ee3610bb_4_k_cu_d2eef44c_64374cute7productE:
	.zero		1
	.type		_ZN39_INTERNAL_ee3610bb_4_k_cu_d2eef44c_64374cuda3std3__45__cpo3endE,@object
	.size		_ZN39_INTERNAL_ee3610bb_4_k_cu_d2eef44c_64374cuda3std3__45__cpo3endE,(_ZN39_INTERNAL_ee3610bb_4_k_cu_d2eef44c_64374cuda3std3__419piecewise_constructE - _ZN39_INTERNAL_ee3610bb_4_k_cu_d2eef44c_64374cuda3std3__45__cpo3endE)
_ZN39_INTERNAL_ee3610bb_4_k_cu_d2eef44c_64374cuda3std3__45__cpo3endE:
	.zero		1
	.type		_ZN39_INTERNAL_ee3610bb_4_k_cu_d2eef44c_64374cuda3std3__419piecewise_constructE,@object
	.size		_ZN39_INTERNAL_ee3610bb_4_k_cu_d2eef44c_64374cuda3std3__419piecewise_constructE,(_ZN39_INTERNAL_ee3610bb_4_k_cu_d2eef44c_64374cuda3std3__45__cpo4cendE - _ZN39_INTERNAL_ee3610bb_4_k_cu_d2eef44c_64374cuda3std3__419piecewise_constructE)
_ZN39_INTERNAL_ee3610bb_4_k_cu_d2eef44c_64374cuda3std3__419piecewise_constructE:
	.zero		1
	.type		_ZN39_INTERNAL_ee3610bb_4_k_cu_d2eef44c_64374cuda3std3__45__cpo4cendE,@object
	.size		_ZN39_INTERNAL_ee3610bb_4_k_cu_d2eef44c_64374cuda3std3__45__cpo4cendE,(_ZN39_INTERNAL_ee3610bb_4_k_cu_d2eef44c_64374cuda3std6ranges3__45__cpo4swapE - _ZN39_INTERNAL_ee3610bb_4_k_cu_d2eef44c_64374cuda3std3__45__cpo4cendE)
_ZN39_INTERNAL_ee3610bb_4_k_cu_d2eef44c_64374cuda3std3__45__cpo4cendE:
	.zero		1
	.type		_ZN39_INTERNAL_ee3610bb_4_k_cu_d2eef44c_64374cuda3std6ranges3__45__cpo4swapE,@object
	.size		_ZN39_INTERNAL_ee3610bb_4_k_cu_d2eef44c_64374cuda3std6ranges3__45__cpo4swapE,(.L_10 - _ZN39_INTERNAL_ee3610bb_4_k_cu_d2eef44c_64374cuda3std6ranges3__45__cpo4swapE)
_ZN39_INTERNAL_ee3610bb_4_k_cu_d2eef44c_64374cuda3std6ranges3__45__cpo4swapE:
	.zero		1
.L_10:


//--------------------- .nv.constant0._ZN7cutlass13device_kernelINS_4gemm6kernel13GemmUniversalIN4cute5tupleIJiiiiEEENS1_10collective13CollectiveMmaINS1_35MainloopSm100TmaUmmaWarpSpecializedILi4ELi2ELi4ENS5_IJNS4_1CILi1EEENSA_ILi2EEESB_EEEEENS5_IJNSA_ILi64EEENSA_ILi128EEESF_EEENS_6half_tENS5_IJlSB_lEEESI_SJ_NS4_8TiledMMAINS4_8MMA_AtomIJNS4_20SM100_MMA_F16BF16_SSISI_SI_fLi64ELi128ELNS4_4UMMA5MajorE0ELSO_0ELNSN_7ScaleInE0ELSP_0EEEEEENS4_6LayoutINS5_IJSB_SB_SB_EEENS5_IJNSA_ILi0EEESU_SU_EEEEENS5_IJNS4_10UnderscoreESX_SX_EEEEENS4_23SM90_TMA_LOAD_MULTICASTENS4_14ComposedLayoutINS4_7SwizzleILi3ELi4ELi3EEENS4_18smem_ptr_flag_bitsILi16EEENSS_INS5_IJNSA_ILi8EEESF_EEENS5_IJSF_SB_EEEEEEEvNS4_8identityENS4_13SM90_TMA_LOADES1A_vS1B_EENS_8epilogue10collective18CollectiveEpilogueINS1E_23Sm100TmaWarpSpecializedILi4ELi2ELi16ELb1ELb0EEEJSH_NS5_IJNSS_ISF_SB_EENSS_INSA_ILi32EEESB_EEEEESI_SJ_SI_SJ_NS1E_6fusion15FusionCallbacksIS1I_NS1N_17LinearCombinationISI_fSI_fLNS_15FloatRoundStyleE2EEESH_S1M_JEEENS4_5SM1004TMEM4LOAD26SM100_TMEM_LOAD_16dp256b4xES1C_NS11_INS12_ILi2ELi4ELi3EEES15_NSS_INS5_IJS16_S1K_EEENS5_IJS1K_SB_EEEEEEENS4_17SM75_U32x4_LDSM_NENS4_14SM90_TMA_STOREES21_NS4_17SM90_U32x4_STSM_NENS4_39AutoVectorizingCopyWithAssumedAlignmentILi128EEEEEEvvEEEEvNT_6ParamsE --------------------------
	.section	.nv.constant0._ZN7cutlass13device_kernelINS_4gemm6kernel13GemmUniversalIN4cute5tupleIJiiiiEEENS1_10collective13CollectiveMmaINS1_35MainloopSm100TmaUmmaWarpSpecializedILi4ELi2ELi4ENS5_IJNS4_1CILi1EEENSA_ILi2EEESB_EEEEENS5_IJNSA_ILi64EEENSA_ILi128EEESF_EEENS_6half_tENS5_IJlSB_lEEESI_SJ_NS4_8TiledMMAINS4_8MMA_AtomIJNS4_20SM100_MMA_F16BF16_SSISI_SI_fLi64ELi128ELNS4_4UMMA5MajorE0ELSO_0ELNSN_7ScaleInE0ELSP_0EEEEEENS4_6LayoutINS5_IJSB_SB_SB_EEENS5_IJNSA_ILi0EEESU_SU_EEEEENS5_IJNS4_10UnderscoreESX_SX_EEEEENS4_23SM90_TMA_LOAD_MULTICASTENS4_14ComposedLayoutINS4_7SwizzleILi3ELi4ELi3EEENS4_18smem_ptr_flag_bitsILi16EEENSS_INS5_IJNSA_ILi8EEESF_EEENS5_IJSF_SB_EEEEEEEvNS4_8identityENS4_13SM90_TMA_LOADES1A_vS1B_EENS_8epilogue10collective18CollectiveEpilogueINS1E_23Sm100TmaWarpSpecializedILi4ELi2ELi16ELb1ELb0EEEJSH_NS5_IJNSS_ISF_SB_EENSS_INSA_ILi32EEESB_EEEEESI_SJ_SI_SJ_NS1E_6fusion15FusionCallbacksIS1I_NS1N_17LinearCombinationISI_fSI_fLNS_15FloatRoundStyleE2EEESH_S1M_JEEENS4_5SM1004TMEM4LOAD26SM100_TMEM_LOAD_16dp256b4xES1C_NS11_INS12_ILi2ELi4ELi3EEES15_NSS_INS5_IJS16_S1K_EEENS5_IJS1K_SB_EEEEEEENS4_17SM75_U32x4_LDSM_NENS4_14SM90_TMA_STOREES21_NS4_17SM90_U32x4_STSM_NENS4_39AutoVectorizingCopyWithAssumedAlignmentILi128EEEEEEvvEEEEvNT_6ParamsE,"a",@progbits
	.sectionflags	@""
	.align	4
.nv.constant0._ZN7cutlass13device_kernelINS_4gemm6kernel13GemmUniversalIN4cute5tupleIJiiiiEEENS1_10collective13CollectiveMmaINS1_35MainloopSm100TmaUmmaWarpSpecializedILi4ELi2ELi4ENS5_IJNS4_1CILi1EEENSA_ILi2EEESB_EEEEENS5_IJNSA_ILi64EEENSA_ILi128EEESF_EEENS_6half_tENS5_IJlSB_lEEESI_SJ_NS4_8TiledMMAINS4_8MMA_AtomIJNS4_20SM100_MMA_F16BF16_SSISI_SI_fLi64ELi128ELNS4_4UMMA5MajorE0ELSO_0ELNSN_7ScaleInE0ELSP_0EEEEEENS4_6LayoutINS5_IJSB_SB_SB_EEENS5_IJNSA_ILi0EEESU_SU_EEEEENS5_IJNS4_10UnderscoreESX_SX_EEEEENS4_23SM90_TMA_LOAD_MULTICASTENS4_14ComposedLayoutINS4_7SwizzleILi3ELi4ELi3EEENS4_18smem_ptr_flag_bitsILi16EEENSS_INS5_IJNSA_ILi8EEESF_EEENS5_IJSF_SB_EEEEEEEvNS4_8identityENS4_13SM90_TMA_LOADES1A_vS1B_EENS_8epilogue10collective18CollectiveEpilogueINS1E_23Sm100TmaWarpSpecializedILi4ELi2ELi16ELb1ELb0EEEJSH_NS5_IJNSS_ISF_SB_EENSS_INSA_ILi32EEESB_EEEEESI_SJ_SI_SJ_NS1E_6fusion15FusionCallbacksIS1I_NS1N_17LinearCombinationISI_fSI_fLNS_15FloatRoundStyleE2EEESH_S1M_JEEENS4_5SM1004TMEM4LOAD26SM100_TMEM_LOAD_16dp256b4xES1C_NS11_INS12_ILi2ELi4ELi3EEES15_NSS_INS5_IJS16_S1K_EEENS5_IJS1K_SB_EEEEEEENS4_17SM75_U32x4_LDSM_NENS4_14SM90_TMA_STOREES21_NS4_17SM90_U32x4_STSM_NENS4_39AutoVectorizingCopyWithAssumedAlignmentILi128EEEEEEvvEEEEvNT_6ParamsE:
	.zero		2944


//--------------------- SYMBOLS --------------------------

	.type		.nv.reservedSmem.offset0,@object
	.size		.nv.reservedSmem.offset0,0x4
	.type		.nv.reservedSmem.cap,@object
	.size		.nv.reservedSmem.cap,0x4
	.type		__assertfail,@function
